//
// Generated by NVIDIA NVVM Compiler
//
// Compiler Build ID: CL-36424714
// Cuda compilation tools, release 13.0, V13.0.88
// Based on NVVM 20.0.0
//

.version 9.0
.target sm_100
.address_size 64

	// .globl	_Z13compute_layerPfiS_S_i
// _ZZ13compute_layerPfiS_S_iE8instance has been demoted

.visible .entry _Z13compute_layerPfiS_S_i(
	.param .u64 .ptr .align 1 _Z13compute_layerPfiS_S_i_param_0,
	.param .u32 _Z13compute_layerPfiS_S_i_param_1,
	.param .u64 .ptr .align 1 _Z13compute_layerPfiS_S_i_param_2,
	.param .u64 .ptr .align 1 _Z13compute_layerPfiS_S_i_param_3,
	.param .u32 _Z13compute_layerPfiS_S_i_param_4
)
{
	.reg .pred 	%p<12>;
	.reg .b32 	%r<134>;
	.reg .b32 	%f<113>;
	.reg .b64 	%rd<70>;
	// demoted variable
	.shared .align 4 .b8 _ZZ13compute_layerPfiS_S_iE8instance[12];
	ld.param.u64 	%rd3, [_Z13compute_layerPfiS_S_i_param_0];
	ld.param.u32 	%r77, [_Z13compute_layerPfiS_S_i_param_1];
	ld.param.u64 	%rd5, [_Z13compute_layerPfiS_S_i_param_2];
	cvta.to.global.u64 	%rd1, %rd5;
	mov.u32 	%r1, %ctaid.x;
	mov.u32 	%r2, %tid.x;
	mov.u32 	%r3, %ntid.x;
	add.s32 	%r109, %r1, %r2;
	setp.ge.u32 	%p1, %r109, %r77;
	@%p1 bra 	$L__BB0_3;
	cvta.to.global.u64 	%rd2, %rd3;
	mov.u32 	%r79, _ZZ13compute_layerPfiS_S_iE8instance;
$L__BB0_2:
	mul.wide.u32 	%rd6, %r109, 4;
	add.s64 	%rd7, %rd2, %rd6;
	ld.global.f32 	%f14, [%rd7];
	shl.b32 	%r78, %r109, 2;
	add.s32 	%r80, %r79, %r78;
	st.shared.f32 	[%r80], %f14;
	add.s32 	%r109, %r109, %r3;
	setp.lt.u32 	%p2, %r109, %r77;
	@%p2 bra 	$L__BB0_2;
$L__BB0_3:
	bar.sync 	0;
	setp.eq.s32 	%p3, %r77, 0;
	mov.f32 	%f112, 0f00000000;
	@%p3 bra 	$L__BB0_16;
	and.b32  	%r7, %r77, 15;
	setp.lt.u32 	%p4, %r77, 16;
	mov.f32 	%f112, 0f00000000;
	mov.b32 	%r129, 0;
	@%p4 bra 	$L__BB0_7;
	and.b32  	%r129, %r77, -16;
	neg.s32 	%r127, %r129;
	add.s32 	%r126, %r2, %r3;
	shl.b32 	%r83, %r3, 1;
	add.s32 	%r125, %r2, %r83;
	mad.lo.s32 	%r124, %r3, 3, %r2;
	shl.b32 	%r84, %r3, 2;
	add.s32 	%r123, %r2, %r84;
	mad.lo.s32 	%r122, %r3, 5, %r2;
	mad.lo.s32 	%r121, %r3, 6, %r2;
	mad.lo.s32 	%r120, %r3, 7, %r2;
	shl.b32 	%r85, %r3, 3;
	add.s32 	%r119, %r2, %r85;
	mad.lo.s32 	%r118, %r3, 9, %r2;
	mad.lo.s32 	%r117, %r3, 10, %r2;
	mad.lo.s32 	%r116, %r3, 11, %r2;
	mad.lo.s32 	%r115, %r3, 12, %r2;
	mad.lo.s32 	%r114, %r3, 13, %r2;
	mad.lo.s32 	%r113, %r3, 14, %r2;
	mad.lo.s32 	%r112, %r3, 15, %r2;
	mov.u32 	%r86, _ZZ13compute_layerPfiS_S_iE8instance;
	add.s32 	%r110, %r86, 32;
	mov.f32 	%f112, 0f00000000;
	mov.u32 	%r111, %r2;
$L__BB0_6:
	.pragma "nounroll";
	ld.shared.f32 	%f19, [%r110+-32];
	mul.wide.u32 	%rd8, %r111, 4;
	add.s64 	%rd9, %rd1, %rd8;
	ld.global.f32 	%f20, [%rd9];
	fma.rn.f32 	%f21, %f19, %f20, %f112;
	ld.shared.f32 	%f22, [%r110+-28];
	mul.wide.u32 	%rd10, %r126, 4;
	add.s64 	%rd11, %rd1, %rd10;
	ld.global.f32 	%f23, [%rd11];
	fma.rn.f32 	%f24, %f22, %f23, %f21;
	ld.shared.f32 	%f25, [%r110+-24];
	mul.wide.u32 	%rd12, %r125, 4;
	add.s64 	%rd13, %rd1, %rd12;
	ld.global.f32 	%f26, [%rd13];
	fma.rn.f32 	%f27, %f25, %f26, %f24;
	ld.shared.f32 	%f28, [%r110+-20];
	mul.wide.u32 	%rd14, %r124, 4;
	add.s64 	%rd15, %rd1, %rd14;
	ld.global.f32 	%f29, [%rd15];
	fma.rn.f32 	%f30, %f28, %f29, %f27;
	ld.shared.f32 	%f31, [%r110+-16];
	mul.wide.u32 	%rd16, %r123, 4;
	add.s64 	%rd17, %rd1, %rd16;
	ld.global.f32 	%f32, [%rd17];
	fma.rn.f32 	%f33, %f31, %f32, %f30;
	ld.shared.f32 	%f34, [%r110+-12];
	mul.wide.u32 	%rd18, %r122, 4;
	add.s64 	%rd19, %rd1, %rd18;
	ld.global.f32 	%f35, [%rd19];
	fma.rn.f32 	%f36, %f34, %f35, %f33;
	ld.shared.f32 	%f37, [%r110+-8];
	mul.wide.u32 	%rd20, %r121, 4;
	add.s64 	%rd21, %rd1, %rd20;
	ld.global.f32 	%f38, [%rd21];
	fma.rn.f32 	%f39, %f37, %f38, %f36;
	ld.shared.f32 	%f40, [%r110+-4];
	mul.wide.u32 	%rd22, %r120, 4;
	add.s64 	%rd23, %rd1, %rd22;
	ld.global.f32 	%f41, [%rd23];
	fma.rn.f32 	%f42, %f40, %f41, %f39;
	ld.shared.f32 	%f43, [%r110];
	mul.wide.u32 	%rd24, %r119, 4;
	add.s64 	%rd25, %rd1, %rd24;
	ld.global.f32 	%f44, [%rd25];
	fma.rn.f32 	%f45, %f43, %f44, %f42;
	ld.shared.f32 	%f46, [%r110+4];
	mul.wide.u32 	%rd26, %r118, 4;
	add.s64 	%rd27, %rd1, %rd26;
	ld.global.f32 	%f47, [%rd27];
	fma.rn.f32 	%f48, %f46, %f47, %f45;
	ld.shared.f32 	%f49, [%r110+8];
	mul.wide.u32 	%rd28, %r117, 4;
	add.s64 	%rd29, %rd1, %rd28;
	ld.global.f32 	%f50, [%rd29];
	fma.rn.f32 	%f51, %f49, %f50, %f48;
	ld.shared.f32 	%f52, [%r110+12];
	mul.wide.u32 	%rd30, %r116, 4;
	add.s64 	%rd31, %rd1, %rd30;
	ld.global.f32 	%f53, [%rd31];
	fma.rn.f32 	%f54, %f52, %f53, %f51;
	ld.shared.f32 	%f55, [%r110+16];
	mul.wide.u32 	%rd32, %r115, 4;
	add.s64 	%rd33, %rd1, %rd32;
	ld.global.f32 	%f56, [%rd33];
	fma.rn.f32 	%f57, %f55, %f56, %f54;
	ld.shared.f32 	%f58, [%r110+20];
	mul.wide.u32 	%rd34, %r114, 4;
	add.s64 	%rd35, %rd1, %rd34;
	ld.global.f32 	%f59, [%rd35];
	fma.rn.f32 	%f60, %f58, %f59, %f57;
	ld.shared.f32 	%f61, [%r110+24];
	mul.wide.u32 	%rd36, %r113, 4;
	add.s64 	%rd37, %rd1, %rd36;
	ld.global.f32 	%f62, [%rd37];
	fma.rn.f32 	%f63, %f61, %f62, %f60;
	ld.shared.f32 	%f64, [%r110+28];
	mul.wide.u32 	%rd38, %r112, 4;
	add.s64 	%rd39, %rd1, %rd38;
	ld.global.f32 	%f65, [%rd39];
	fma.rn.f32 	%f112, %f64, %f65, %f63;
	add.s32 	%r127, %r127, 16;
	shl.b32 	%r87, %r3, 4;
	add.s32 	%r126, %r126, %r87;
	add.s32 	%r125, %r125, %r87;
	add.s32 	%r124, %r124, %r87;
	add.s32 	%r123, %r123, %r87;
	add.s32 	%r122, %r122, %r87;
	add.s32 	%r121, %r121, %r87;
	add.s32 	%r120, %r120, %r87;
	add.s32 	%r119, %r119, %r87;
	add.s32 	%r118, %r118, %r87;
	add.s32 	%r117, %r117, %r87;
	add.s32 	%r116, %r116, %r87;
	add.s32 	%r115, %r115, %r87;
	add.s32 	%r114, %r114, %r87;
	add.s32 	%r113, %r113, %r87;
	add.s32 	%r112, %r112, %r87;
	add.s32 	%r111, %r111, %r87;
	add.s32 	%r110, %r110, 64;
	setp.ne.s32 	%p5, %r127, 0;
	@%p5 bra 	$L__BB0_6;
$L__BB0_7:
	setp.eq.s32 	%p6, %r7, 0;
	@%p6 bra 	$L__BB0_16;
	and.b32  	%r62, %r77, 7;
	setp.lt.u32 	%p7, %r7, 8;
	@%p7 bra 	$L__BB0_10;
	shl.b32 	%r88, %r129, 2;
	mov.u32 	%r89, _ZZ13compute_layerPfiS_S_iE8instance;
	add.s32 	%r90, %r89, %r88;
	ld.shared.f32 	%f67, [%r90];
	mad.lo.s32 	%r91, %r129, %r3, %r2;
	mul.wide.u32 	%rd40, %r91, 4;
	add.s64 	%rd41, %rd1, %rd40;
	ld.global.f32 	%f68, [%rd41];
	fma.rn.f32 	%f69, %f67, %f68, %f112;
	ld.shared.f32 	%f70, [%r90+4];
	add.s32 	%r92, %r91, %r3;
	mul.wide.u32 	%rd42, %r92, 4;
	add.s64 	%rd43, %rd1, %rd42;
	ld.global.f32 	%f71, [%rd43];
	fma.rn.f32 	%f72, %f70, %f71, %f69;
	ld.shared.f32 	%f73, [%r90+8];
	add.s32 	%r93, %r92, %r3;
	mul.wide.u32 	%rd44, %r93, 4;
	add.s64 	%rd45, %rd1, %rd44;
	ld.global.f32 	%f74, [%rd45];
	fma.rn.f32 	%f75, %f73, %f74, %f72;
	ld.shared.f32 	%f76, [%r90+12];
	add.s32 	%r94, %r93, %r3;
	mul.wide.u32 	%rd46, %r94, 4;
	add.s64 	%rd47, %rd1, %rd46;
	ld.global.f32 	%f77, [%rd47];
	fma.rn.f32 	%f78, %f76, %f77, %f75;
	ld.shared.f32 	%f79, [%r90+16];
	add.s32 	%r95, %r94, %r3;
	mul.wide.u32 	%rd48, %r95, 4;
	add.s64 	%rd49, %rd1, %rd48;
	ld.global.f32 	%f80, [%rd49];
	fma.rn.f32 	%f81, %f79, %f80, %f78;
	ld.shared.f32 	%f82, [%r90+20];
	add.s32 	%r96, %r95, %r3;
	mul.wide.u32 	%rd50, %r96, 4;
	add.s64 	%rd51, %rd1, %rd50;
	ld.global.f32 	%f83, [%rd51];
	fma.rn.f32 	%f84, %f82, %f83, %f81;
	ld.shared.f32 	%f85, [%r90+24];
	add.s32 	%r97, %r96, %r3;
	mul.wide.u32 	%rd52, %r97, 4;
	add.s64 	%rd53, %rd1, %rd52;
	ld.global.f32 	%f86, [%rd53];
	fma.rn.f32 	%f87, %f85, %f86, %f84;
	ld.shared.f32 	%f88, [%r90+28];
	add.s32 	%r98, %r97, %r3;
	mul.wide.u32 	%rd54, %r98, 4;
	add.s64 	%rd55, %rd1, %rd54;
	ld.global.f32 	%f89, [%rd55];
	fma.rn.f32 	%f112, %f88, %f89, %f87;
	add.s32 	%r129, %r129, 8;
$L__BB0_10:
	setp.eq.s32 	%p8, %r62, 0;
	@%p8 bra 	$L__BB0_16;
	and.b32  	%r65, %r77, 3;
	setp.lt.u32 	%p9, %r62, 4;
	@%p9 bra 	$L__BB0_13;
	shl.b32 	%r99, %r129, 2;
	mov.u32 	%r100, _ZZ13compute_layerPfiS_S_iE8instance;
	add.s32 	%r101, %r100, %r99;
	ld.shared.f32 	%f91, [%r101];
	mad.lo.s32 	%r102, %r129, %r3, %r2;
	mul.wide.u32 	%rd56, %r102, 4;
	add.s64 	%rd57, %rd1, %rd56;
	ld.global.f32 	%f92, [%rd57];
	fma.rn.f32 	%f93, %f91, %f92, %f112;
	ld.shared.f32 	%f94, [%r101+4];
	add.s32 	%r103, %r102, %r3;
	mul.wide.u32 	%rd58, %r103, 4;
	add.s64 	%rd59, %rd1, %rd58;
	ld.global.f32 	%f95, [%rd59];
	fma.rn.f32 	%f96, %f94, %f95, %f93;
	ld.shared.f32 	%f97, [%r101+8];
	add.s32 	%r104, %r103, %r3;
	mul.wide.u32 	%rd60, %r104, 4;
	add.s64 	%rd61, %rd1, %rd60;
	ld.global.f32 	%f98, [%rd61];
	fma.rn.f32 	%f99, %f97, %f98, %f96;
	ld.shared.f32 	%f100, [%r101+12];
	add.s32 	%r105, %r104, %r3;
	mul.wide.u32 	%rd62, %r105, 4;
	add.s64 	%rd63, %rd1, %rd62;
	ld.global.f32 	%f101, [%rd63];
	fma.rn.f32 	%f112, %f100, %f101, %f99;
	add.s32 	%r129, %r129, 4;
$L__BB0_13:
	setp.eq.s32 	%p10, %r65, 0;
	@%p10 bra 	$L__BB0_16;
	mad.lo.s32 	%r133, %r3, %r129, %r2;
	shl.b32 	%r106, %r129, 2;
	mov.u32 	%r107, _ZZ13compute_layerPfiS_S_iE8instance;
	add.s32 	%r132, %r107, %r106;
	neg.s32 	%r131, %r65;
$L__BB0_15:
	.pragma "nounroll";
	ld.shared.f32 	%f102, [%r132];
	mul.wide.u32 	%rd64, %r133, 4;
	add.s64 	%rd65, %rd1, %rd64;
	ld.global.f32 	%f103, [%rd65];
	fma.rn.f32 	%f112, %f102, %f103, %f112;
	add.s32 	%r133, %r133, %r3;
	add.s32 	%r132, %r132, 4;
	add.s32 	%r131, %r131, 1;
	setp.ne.s32 	%p11, %r131, 0;
	@%p11 bra 	$L__BB0_15;
$L__BB0_16:
	ld.param.u64 	%rd69, [_Z13compute_layerPfiS_S_i_param_3];
	cvta.to.global.u64 	%rd66, %rd69;
	mad.lo.s32 	%r108, %r1, %r3, %r2;
	mul.wide.u32 	%rd67, %r108, 4;
	add.s64 	%rd68, %rd66, %rd67;
	st.global.f32 	[%rd68], %f112;
	ret;

}
	// .globl	_Z7delta_jPfS_S_
.visible .entry _Z7delta_jPfS_S_(
	.param .u64 .ptr .align 1 _Z7delta_jPfS_S__param_0,
	.param .u64 .ptr .align 1 _Z7delta_jPfS_S__param_1,
	.param .u64 .ptr .align 1 _Z7delta_jPfS_S__param_2
)
{
	.reg .b32 	%r<5>;
	.reg .b32 	%f<8>;
	.reg .b64 	%rd<11>;

	ld.param.u64 	%rd1, [_Z7delta_jPfS_S__param_0];
	ld.param.u64 	%rd2, [_Z7delta_jPfS_S__param_1];
	ld.param.u64 	%rd3, [_Z7delta_jPfS_S__param_2];
	cvta.to.global.u64 	%rd4, %rd3;
	cvta.to.global.u64 	%rd5, %rd2;
	cvta.to.global.u64 	%rd6, %rd1;
	mov.u32 	%r1, %tid.x;
	mov.u32 	%r2, %ctaid.x;
	mov.u32 	%r3, %ntid.x;
	mad.lo.s32 	%r4, %r2, %r3, %r1;
	mul.wide.u32 	%rd7, %r4, 4;
	add.s64 	%rd8, %rd6, %rd7;
	ld.global.f32 	%f1, [%rd8];
	mov.f32 	%f2, 0f3F800000;
	sub.f32 	%f3, %f2, %f1;
	mul.f32 	%f4, %f1, %f3;
	add.s64 	%rd9, %rd5, %rd7;
	ld.global.f32 	%f5, [%rd9];
	sub.f32 	%f6, %f5, %f1;
	mul.f32 	%f7, %f4, %f6;
	add.s64 	%rd10, %rd4, %rd7;
	st.global.f32 	[%rd10], %f7;
	ret;

}
	// .globl	_Z7delta_kPfS_iS_S_
.visible .entry _Z7delta_kPfS_iS_S_(
	.param .u64 .ptr .align 1 _Z7delta_kPfS_iS_S__param_0,
	.param .u64 .ptr .align 1 _Z7delta_kPfS_iS_S__param_1,
	.param .u32 _Z7delta_kPfS_iS_S__param_2,
	.param .u64 .ptr .align 1 _Z7delta_kPfS_iS_S__param_3,
	.param .u64 .ptr .align 1 _Z7delta_kPfS_iS_S__param_4
)
{
	.reg .pred 	%p<10>;
	.reg .b32 	%r<35>;
	.reg .b32 	%f<117>;
	.reg .b64 	%rd<60>;

	ld.param.u64 	%rd15, [_Z7delta_kPfS_iS_S__param_0];
	ld.param.u64 	%rd17, [_Z7delta_kPfS_iS_S__param_1];
	ld.param.u32 	%r20, [_Z7delta_kPfS_iS_S__param_2];
	ld.param.u64 	%rd18, [_Z7delta_kPfS_iS_S__param_3];
	ld.param.u64 	%rd16, [_Z7delta_kPfS_iS_S__param_4];
	cvta.to.global.u64 	%rd1, %rd17;
	cvta.to.global.u64 	%rd2, %rd18;
	mov.u32 	%r1, %tid.x;
	mov.u32 	%r2, %ctaid.x;
	setp.lt.s32 	%p1, %r20, 1;
	mov.f32 	%f116, 0f00000000;
	@%p1 bra 	$L__BB2_13;
	mul.lo.s32 	%r3, %r20, %r1;
	mul.lo.s32 	%r4, %r20, %r2;
	and.b32  	%r5, %r20, 15;
	setp.lt.u32 	%p2, %r20, 16;
	mov.f32 	%f116, 0f00000000;
	mov.b32 	%r32, 0;
	@%p2 bra 	$L__BB2_4;
	and.b32  	%r32, %r20, 2147483632;
	neg.s32 	%r30, %r32;
	mul.wide.u32 	%rd19, %r3, 4;
	add.s64 	%rd20, %rd19, %rd2;
	add.s64 	%rd57, %rd20, 32;
	mul.wide.u32 	%rd21, %r4, 4;
	add.s64 	%rd22, %rd21, %rd1;
	add.s64 	%rd56, %rd22, 32;
	mov.f32 	%f116, 0f00000000;
$L__BB2_3:
	.pragma "nounroll";
	ld.global.f32 	%f18, [%rd57+-32];
	ld.global.f32 	%f19, [%rd56+-32];
	fma.rn.f32 	%f20, %f18, %f19, %f116;
	ld.global.f32 	%f21, [%rd57+-28];
	ld.global.f32 	%f22, [%rd56+-28];
	fma.rn.f32 	%f23, %f21, %f22, %f20;
	ld.global.f32 	%f24, [%rd57+-24];
	ld.global.f32 	%f25, [%rd56+-24];
	fma.rn.f32 	%f26, %f24, %f25, %f23;
	ld.global.f32 	%f27, [%rd57+-20];
	ld.global.f32 	%f28, [%rd56+-20];
	fma.rn.f32 	%f29, %f27, %f28, %f26;
	ld.global.f32 	%f30, [%rd57+-16];
	ld.global.f32 	%f31, [%rd56+-16];
	fma.rn.f32 	%f32, %f30, %f31, %f29;
	ld.global.f32 	%f33, [%rd57+-12];
	ld.global.f32 	%f34, [%rd56+-12];
	fma.rn.f32 	%f35, %f33, %f34, %f32;
	ld.global.f32 	%f36, [%rd57+-8];
	ld.global.f32 	%f37, [%rd56+-8];
	fma.rn.f32 	%f38, %f36, %f37, %f35;
	ld.global.f32 	%f39, [%rd57+-4];
	ld.global.f32 	%f40, [%rd56+-4];
	fma.rn.f32 	%f41, %f39, %f40, %f38;
	ld.global.f32 	%f42, [%rd57];
	ld.global.f32 	%f43, [%rd56];
	fma.rn.f32 	%f44, %f42, %f43, %f41;
	ld.global.f32 	%f45, [%rd57+4];
	ld.global.f32 	%f46, [%rd56+4];
	fma.rn.f32 	%f47, %f45, %f46, %f44;
	ld.global.f32 	%f48, [%rd57+8];
	ld.global.f32 	%f49, [%rd56+8];
	fma.rn.f32 	%f50, %f48, %f49, %f47;
	ld.global.f32 	%f51, [%rd57+12];
	ld.global.f32 	%f52, [%rd56+12];
	fma.rn.f32 	%f53, %f51, %f52, %f50;
	ld.global.f32 	%f54, [%rd57+16];
	ld.global.f32 	%f55, [%rd56+16];
	fma.rn.f32 	%f56, %f54, %f55, %f53;
	ld.global.f32 	%f57, [%rd57+20];
	ld.global.f32 	%f58, [%rd56+20];
	fma.rn.f32 	%f59, %f57, %f58, %f56;
	ld.global.f32 	%f60, [%rd57+24];
	ld.global.f32 	%f61, [%rd56+24];
	fma.rn.f32 	%f62, %f60, %f61, %f59;
	ld.global.f32 	%f63, [%rd57+28];
	ld.global.f32 	%f64, [%rd56+28];
	fma.rn.f32 	%f116, %f63, %f64, %f62;
	add.s32 	%r30, %r30, 16;
	add.s64 	%rd57, %rd57, 64;
	add.s64 	%rd56, %rd56, 64;
	setp.ne.s32 	%p3, %r30, 0;
	@%p3 bra 	$L__BB2_3;
$L__BB2_4:
	setp.eq.s32 	%p4, %r5, 0;
	@%p4 bra 	$L__BB2_13;
	and.b32  	%r11, %r20, 7;
	setp.lt.u32 	%p5, %r5, 8;
	@%p5 bra 	$L__BB2_7;
	add.s32 	%r22, %r32, %r3;
	mul.wide.u32 	%rd23, %r22, 4;
	add.s64 	%rd24, %rd2, %rd23;
	ld.global.f32 	%f66, [%rd24];
	add.s32 	%r23, %r32, %r4;
	mul.wide.u32 	%rd25, %r23, 4;
	add.s64 	%rd26, %rd1, %rd25;
	ld.global.f32 	%f67, [%rd26];
	fma.rn.f32 	%f68, %f66, %f67, %f116;
	cvt.u64.u32 	%rd27, %r3;
	cvt.u64.u32 	%rd28, %r32;
	add.s64 	%rd29, %rd28, %rd27;
	shl.b64 	%rd30, %rd29, 2;
	add.s64 	%rd31, %rd2, %rd30;
	ld.global.f32 	%f69, [%rd31+4];
	cvt.u64.u32 	%rd32, %r4;
	add.s64 	%rd33, %rd28, %rd32;
	shl.b64 	%rd34, %rd33, 2;
	add.s64 	%rd35, %rd1, %rd34;
	ld.global.f32 	%f70, [%rd35+4];
	fma.rn.f32 	%f71, %f69, %f70, %f68;
	ld.global.f32 	%f72, [%rd31+8];
	ld.global.f32 	%f73, [%rd35+8];
	fma.rn.f32 	%f74, %f72, %f73, %f71;
	ld.global.f32 	%f75, [%rd31+12];
	ld.global.f32 	%f76, [%rd35+12];
	fma.rn.f32 	%f77, %f75, %f76, %f74;
	ld.global.f32 	%f78, [%rd31+16];
	ld.global.f32 	%f79, [%rd35+16];
	fma.rn.f32 	%f80, %f78, %f79, %f77;
	ld.global.f32 	%f81, [%rd31+20];
	ld.global.f32 	%f82, [%rd35+20];
	fma.rn.f32 	%f83, %f81, %f82, %f80;
	ld.global.f32 	%f84, [%rd31+24];
	ld.global.f32 	%f85, [%rd35+24];
	fma.rn.f32 	%f86, %f84, %f85, %f83;
	ld.global.f32 	%f87, [%rd31+28];
	ld.global.f32 	%f88, [%rd35+28];
	fma.rn.f32 	%f116, %f87, %f88, %f86;
	add.s32 	%r32, %r32, 8;
$L__BB2_7:
	setp.eq.s32 	%p6, %r11, 0;
	@%p6 bra 	$L__BB2_13;
	and.b32  	%r14, %r20, 3;
	setp.lt.u32 	%p7, %r11, 4;
	@%p7 bra 	$L__BB2_10;
	add.s32 	%r24, %r32, %r3;
	mul.wide.u32 	%rd36, %r24, 4;
	add.s64 	%rd37, %rd2, %rd36;
	ld.global.f32 	%f90, [%rd37];
	add.s32 	%r25, %r32, %r4;
	mul.wide.u32 	%rd38, %r25, 4;
	add.s64 	%rd39, %rd1, %rd38;
	ld.global.f32 	%f91, [%rd39];
	fma.rn.f32 	%f92, %f90, %f91, %f116;
	cvt.u64.u32 	%rd40, %r3;
	cvt.u64.u32 	%rd41, %r32;
	add.s64 	%rd42, %rd41, %rd40;
	shl.b64 	%rd43, %rd42, 2;
	add.s64 	%rd44, %rd2, %rd43;
	ld.global.f32 	%f93, [%rd44+4];
	cvt.u64.u32 	%rd45, %r4;
	add.s64 	%rd46, %rd41, %rd45;
	shl.b64 	%rd47, %rd46, 2;
	add.s64 	%rd48, %rd1, %rd47;
	ld.global.f32 	%f94, [%rd48+4];
	fma.rn.f32 	%f95, %f93, %f94, %f92;
	ld.global.f32 	%f96, [%rd44+8];
	ld.global.f32 	%f97, [%rd48+8];
	fma.rn.f32 	%f98, %f96, %f97, %f95;
	ld.global.f32 	%f99, [%rd44+12];
	ld.global.f32 	%f100, [%rd48+12];
	fma.rn.f32 	%f116, %f99, %f100, %f98;
	add.s32 	%r32, %r32, 4;
$L__BB2_10:
	setp.eq.s32 	%p8, %r14, 0;
	@%p8 bra 	$L__BB2_13;
	add.s32 	%r26, %r32, %r4;
	mul.wide.u32 	%rd49, %r26, 4;
	add.s64 	%rd59, %rd1, %rd49;
	add.s32 	%r27, %r32, %r3;
	mul.wide.u32 	%rd50, %r27, 4;
	add.s64 	%rd58, %rd2, %rd50;
	neg.s32 	%r34, %r14;
$L__BB2_12:
	.pragma "nounroll";
	ld.global.f32 	%f101, [%rd58];
	ld.global.f32 	%f102, [%rd59];
	fma.rn.f32 	%f116, %f101, %f102, %f116;
	add.s64 	%rd59, %rd59, 4;
	add.s64 	%rd58, %rd58, 4;
	add.s32 	%r34, %r34, 1;
	setp.ne.s32 	%p9, %r34, 0;
	@%p9 bra 	$L__BB2_12;
$L__BB2_13:
	cvta.to.global.u64 	%rd51, %rd15;
	cvta.to.global.u64 	%rd52, %rd16;
	mov.u32 	%r28, %ntid.x;
	mad.lo.s32 	%r29, %r2, %r28, %r1;
	mul.wide.u32 	%rd53, %r29, 4;
	add.s64 	%rd54, %rd51, %rd53;
	ld.global.f32 	%f103, [%rd54];
	mov.f32 	%f104, 0f3F800000;
	sub.f32 	%f105, %f104, %f103;
	mul.f32 	%f106, %f103, %f105;
	mul.f32 	%f107, %f116, %f106;
	add.s64 	%rd55, %rd52, %rd53;
	st.global.f32 	[%rd55], %f107;
	ret;

}
	// .globl	_Z12errDerivatesPfiS_iS_iS_iS_
.visible .entry _Z12errDerivatesPfiS_iS_iS_iS_(
	.param .u64 .ptr .align 1 _Z12errDerivatesPfiS_iS_iS_iS__param_0,
	.param .u32 _Z12errDerivatesPfiS_iS_iS_iS__param_1,
	.param .u64 .ptr .align 1 _Z12errDerivatesPfiS_iS_iS_iS__param_2,
	.param .u32 _Z12errDerivatesPfiS_iS_iS_iS__param_3,
	.param .u64 .ptr .align 1 _Z12errDerivatesPfiS_iS_iS_iS__param_4,
	.param .u32 _Z12errDerivatesPfiS_iS_iS_iS__param_5,
	.param .u64 .ptr .align 1 _Z12errDerivatesPfiS_iS_iS_iS__param_6,
	.param .u32 _Z12errDerivatesPfiS_iS_iS_iS__param_7,
	.param .u64 .ptr .align 1 _Z12errDerivatesPfiS_iS_iS_iS__param_8
)
{
	.reg .pred 	%p<2>;
	.reg .b32 	%r<17>;
	.reg .b32 	%f<11>;
	.reg .b64 	%rd<19>;

	ld.param.u64 	%rd1, [_Z12errDerivatesPfiS_iS_iS_iS__param_0];
	ld.param.u64 	%rd2, [_Z12errDerivatesPfiS_iS_iS_iS__param_2];
	ld.param.u64 	%rd3, [_Z12errDerivatesPfiS_iS_iS_iS__param_4];
	ld.param.u32 	%r6, [_Z12errDerivatesPfiS_iS_iS_iS__param_5];
	ld.param.u64 	%rd4, [_Z12errDerivatesPfiS_iS_iS_iS__param_6];
	ld.param.u32 	%r5, [_Z12errDerivatesPfiS_iS_iS_iS__param_7];
	ld.param.u64 	%rd5, [_Z12errDerivatesPfiS_iS_iS_iS__param_8];
	mov.u32 	%r1, %tid.x;
	mov.u32 	%r2, %ctaid.x;
	mov.u32 	%r7, %ntid.x;
	mul.lo.s32 	%r3, %r2, %r7;
	mul.lo.s32 	%r4, %r5, %r6;
	setp.ge.s32 	%p1, %r1, %r4;
	@%p1 bra 	$L__BB3_2;
	cvta.to.global.u64 	%rd10, %rd2;
	cvta.to.global.u64 	%rd11, %rd3;
	div.s32 	%r10, %r1, %r5;
	mul.lo.s32 	%r11, %r10, %r5;
	sub.s32 	%r12, %r1, %r11;
	cvt.rn.f32.s32 	%f7, %r10;
	cvt.rzi.s32.f32 	%r13, %f7;
	add.s32 	%r14, %r12, %r3;
	mul.wide.u32 	%rd12, %r14, 4;
	add.s64 	%rd13, %rd10, %rd12;
	add.s32 	%r15, %r13, %r3;
	mul.wide.s32 	%rd14, %r15, 4;
	add.s64 	%rd15, %rd11, %rd14;
	ld.global.f32 	%f10, [%rd13];
	ld.global.f32 	%f9, [%rd15];
	bra.uni 	$L__BB3_3;
$L__BB3_2:
	cvta.to.global.u64 	%rd6, %rd1;
	cvta.to.global.u64 	%rd7, %rd4;
	sub.s32 	%r8, %r1, %r4;
	mad.lo.s32 	%r9, %r5, %r2, %r8;
	mul.wide.s32 	%rd8, %r9, 4;
	add.s64 	%rd9, %rd7, %rd8;
	ld.global.f32 	%f10, [%rd6];
	ld.global.f32 	%f9, [%rd9];
$L__BB3_3:
	cvta.to.global.u64 	%rd16, %rd5;
	mul.f32 	%f8, %f9, %f10;
	add.s32 	%r16, %r3, %r1;
	mul.wide.u32 	%rd17, %r16, 4;
	add.s64 	%rd18, %rd16, %rd17;
	st.global.f32 	[%rd18], %f8;
	ret;

}
	// .globl	_Z16reduction_kernelPfS_
.visible .entry _Z16reduction_kernelPfS_(
	.param .u64 .ptr .align 1 _Z16reduction_kernelPfS__param_0,
	.param .u64 .ptr .align 1 _Z16reduction_kernelPfS__param_1
)
{
	.reg .b32 	%r<2>;
	.reg .b32 	%f<3>;
	.reg .b64 	%rd<8>;

	ld.param.u64 	%rd1, [_Z16reduction_kernelPfS__param_0];
	ld.param.u64 	%rd2, [_Z16reduction_kernelPfS__param_1];
	cvta.to.global.u64 	%rd3, %rd2;
	cvta.to.global.u64 	%rd4, %rd1;
	mov.u32 	%r1, %tid.x;
	mul.wide.u32 	%rd5, %r1, 4;
	add.s64 	%rd6, %rd3, %rd5;
	add.s64 	%rd7, %rd4, %rd5;
	ld.global.f32 	%f1, [%rd7];
	atom.global.add.f32 	%f2, [%rd6], %f1;
	ret;

}
	// .globl	_Z13update_kernelPfS_iS_
.visible .entry _Z13update_kernelPfS_iS_(
	.param .u64 .ptr .align 1 _Z13update_kernelPfS_iS__param_0,
	.param .u64 .ptr .align 1 _Z13update_kernelPfS_iS__param_1,
	.param .u32 _Z13update_kernelPfS_iS__param_2,
	.param .u64 .ptr .align 1 _Z13update_kernelPfS_iS__param_3
)
{
	.reg .b32 	%r<6>;
	.reg .b32 	%f<5>;
	.reg .b64 	%rd<11>;

	ld.param.u64 	%rd1, [_Z13update_kernelPfS_iS__param_0];
	ld.param.u64 	%rd2, [_Z13update_kernelPfS_iS__param_1];
	ld.param.u32 	%r1, [_Z13update_kernelPfS_iS__param_2];
	ld.param.u64 	%rd3, [_Z13update_kernelPfS_iS__param_3];
	cvta.to.global.u64 	%rd4, %rd2;
	cvta.to.global.u64 	%rd5, %rd3;
	cvta.to.global.u64 	%rd6, %rd1;
	mov.u32 	%r2, %tid.x;
	mov.u32 	%r3, %ctaid.x;
	mov.u32 	%r4, %ntid.x;
	mad.lo.s32 	%r5, %r3, %r4, %r2;
	mul.wide.u32 	%rd7, %r5, 4;
	add.s64 	%rd8, %rd6, %rd7;
	ld.global.f32 	%f1, [%rd8];
	cvt.rn.f32.s32 	%f2, %r1;
	add.s64 	%rd9, %rd5, %rd7;
	ld.global.f32 	%f3, [%rd9];
	fma.rn.f32 	%f4, %f3, %f2, %f1;
	add.s64 	%rd10, %rd4, %rd7;
	st.global.f32 	[%rd10], %f4;
	ret;

}


// ===== COMPILED SASS (sm_100) =====

	.target	sm_100

	.elftype	@"ET_EXEC"


//--------------------- .note.nv.tkinfo           --------------------------
	.section	.note.nv.tkinfo,"",@"SHT_NOTE"
	.sectionflags	@"SHF_NOTE_NV_TKINFO"
	.tkinfo
        /*0018*/ 	.word	0x00000002
        /*0030*/ 	.string	""
        /*0030*/ 	.string	"ptxas"
        /*0030*/ 	.string	"Cuda compilation tools, release 13.0, V13.0.88"
        /*0030*/ 	.string	"Build cuda_13.0.r13.0/compiler.36424714_0"
        /*0030*/ 	.string	"-arch sm_100 -m 64 "



//--------------------- .note.nv.cuinfo           --------------------------
	.section	.note.nv.cuinfo,"",@"SHT_NOTE"
	.sectionflags	@"SHF_NOTE_NV_CUINFO"
        /*0018*/ 	.short	0x0002
        /*001a*/ 	.short	0x0064
        /*001c*/ 	.short	0x0082
	.zero		2


//--------------------- .nv.info                  --------------------------
	.section	.nv.info,"",@"SHT_CUDA_INFO"
	.align	4


	//----- nvinfo : EIATTR_REGCOUNT
	.align		4
        /*0000*/ 	.byte	0x04, 0x2f
        /*0002*/ 	.short	(.L_1 - .L_0)
	.align		4
.L_0:
        /*0004*/ 	.word	index@(_Z13compute_layerPfiS_S_i)
        /*0008*/ 	.word	0x00000020


	//----- nvinfo : EIATTR_FRAME_SIZE
	.align		4
.L_1:
        /*000c*/ 	.byte	0x04, 0x11
        /*000e*/ 	.short	(.L_3 - .L_2)
	.align		4
.L_2:
        /*0010*/ 	.word	index@(_Z13compute_layerPfiS_S_i)
        /*0014*/ 	.word	0x00000000


	//----- nvinfo : EIATTR_REGCOUNT
	.align		4
.L_3:
        /*0018*/ 	.byte	0x04, 0x2f
        /*001a*/ 	.short	(.L_5 - .L_4)
	.align		4
.L_4:
        /*001c*/ 	.word	index@(_Z7delta_jPfS_S_)
        /*0020*/ 	.word	0x0000000e


	//----- nvinfo : EIATTR_FRAME_SIZE
	.align		4
.L_5:
        /*0024*/ 	.byte	0x04, 0x11
        /*0026*/ 	.short	(.L_7 - .L_6)
	.align		4
.L_6:
        /*0028*/ 	.word	index@(_Z7delta_jPfS_S_)
        /*002c*/ 	.word	0x00000000


	//----- nvinfo : EIATTR_REGCOUNT
	.align		4
.L_7:
        /*0030*/ 	.byte	0x04, 0x2f
        /*0032*/ 	.short	(.L_9 - .L_8)
	.align		4
.L_8:
        /*0034*/ 	.word	index@(_Z7delta_kPfS_iS_S_)
        /*0038*/ 	.word	0x0000001e


	//----- nvinfo : EIATTR_FRAME_SIZE
	.align		4
.L_9:
        /*003c*/ 	.byte	0x04, 0x11
        /*003e*/ 	.short	(.L_11 - .L_10)
	.align		4
.L_10:
        /*0040*/ 	.word	index@(_Z7delta_kPfS_iS_S_)
        /*0044*/ 	.word	0x00000000


	//----- nvinfo : EIATTR_REGCOUNT
	.align		4
.L_11:
        /*0048*/ 	.byte	0x04, 0x2f
        /*004a*/ 	.short	(.L_13 - .L_12)
	.align		4
.L_12:
        /*004c*/ 	.word	index@(_Z12errDerivatesPfiS_iS_iS_iS_)
        /*0050*/ 	.word	0x0000000c


	//----- nvinfo : EIATTR_FRAME_SIZE
	.align		4
.L_13:
        /*0054*/ 	.byte	0x04, 0x11
        /*0056*/ 	.short	(.L_15 - .L_14)
	.align		4
.L_14:
        /*0058*/ 	.word	index@(_Z12errDerivatesPfiS_iS_iS_iS_)
        /*005c*/ 	.word	0x00000000


	//----- nvinfo : EIATTR_REGCOUNT
	.align		4
.L_15:
        /*0060*/ 	.byte	0x04, 0x2f
        /*0062*/ 	.short	(.L_17 - .L_16)
	.align		4
.L_16:
        /*0064*/ 	.word	index@(_Z16reduction_kernelPfS_)
        /*0068*/ 	.word	0x0000000a


	//----- nvinfo : EIATTR_FRAME_SIZE
	.align		4
.L_17:
        /*006c*/ 	.byte	0x04, 0x11
        /*006e*/ 	.short	(.L_19 - .L_18)
	.align		4
.L_18:
        /*0070*/ 	.word	index@(_Z16reduction_kernelPfS_)
        /*0074*/ 	.word	0x00000000


	//----- nvinfo : EIATTR_REGCOUNT
	.align		4
.L_19:
        /*0078*/ 	.byte	0x04, 0x2f
        /*007a*/ 	.short	(.L_21 - .L_20)
	.align		4
.L_20:
        /*007c*/ 	.word	index@(_Z13update_kernelPfS_iS_)
        /*0080*/ 	.word	0x0000000e


	//----- nvinfo : EIATTR_FRAME_SIZE
	.align		4
.L_21:
        /*0084*/ 	.byte	0x04, 0x11
        /*0086*/ 	.short	(.L_23 - .L_22)
	.align		4
.L_22:
        /*0088*/ 	.word	index@(_Z13update_kernelPfS_iS_)
        /*008c*/ 	.word	0x00000000


	//----- nvinfo : EIATTR_MIN_STACK_SIZE
	.align		4
.L_23:
        /*0090*/ 	.byte	0x04, 0x12
        /*0092*/ 	.short	(.L_25 - .L_24)
	.align		4
.L_24:
        /*0094*/ 	.word	index@(_Z13update_kernelPfS_iS_)
        /*0098*/ 	.word	0x00000000


	//----- nvinfo : EIATTR_MIN_STACK_SIZE
	.align		4
.L_25:
        /*009c*/ 	.byte	0x04, 0x12
        /*009e*/ 	.short	(.L_27 - .L_26)
	.align		4
.L_26:
        /*00a0*/ 	.word	index@(_Z16reduction_kernelPfS_)
        /*00a4*/ 	.word	0x00000000


	//----- nvinfo : EIATTR_MIN_STACK_SIZE
	.align		4
.L_27:
        /*00a8*/ 	.byte	0x04, 0x12
        /*00aa*/ 	.short	(.L_29 - .L_28)
	.align		4
.L_28:
        /*00ac*/ 	.word	index@(_Z12errDerivatesPfiS_iS_iS_iS_)
        /*00b0*/ 	.word	0x00000000


	//----- nvinfo : EIATTR_MIN_STACK_SIZE
	.align		4
.L_29:
        /*00b4*/ 	.byte	0x04, 0x12
        /*00b6*/ 	.short	(.L_31 - .L_30)
	.align		4
.L_30:
        /*00b8*/ 	.word	index@(_Z7delta_kPfS_iS_S_)
        /*00bc*/ 	.word	0x00000000


	//----- nvinfo : EIATTR_MIN_STACK_SIZE
	.align		4
.L_31:
        /*00c0*/ 	.byte	0x04, 0x12
        /*00c2*/ 	.short	(.L_33 - .L_32)
	.align		4
.L_32:
        /*00c4*/ 	.word	index@(_Z7delta_jPfS_S_)
        /*00c8*/ 	.word	0x00000000


	//----- nvinfo : EIATTR_MIN_STACK_SIZE
	.align		4
.L_33:
        /*00cc*/ 	.byte	0x04, 0x12
        /*00ce*/ 	.short	(.L_35 - .L_34)
	.align		4
.L_34:
        /*00d0*/ 	.word	index@(_Z13compute_layerPfiS_S_i)
        /*00d4*/ 	.word	0x00000000
.L_35:


//--------------------- .nv.compat                --------------------------
	.section	.nv.compat,"",@"SHT_CUDA_COMPAT_INFO"
	.align	4
        /*0000*/ 	.byte	0x02, 0x09, 0x00, 0x00, 0x02, 0x02, 0x01, 0x00, 0x02, 0x05, 0x05, 0x00, 0x03, 0x07, 0x01, 0x01
        /*0010*/ 	.byte	0x02, 0x03, 0x00, 0x00, 0x02, 0x06, 0x01, 0x00, 0x04, 0x0b, 0x08, 0x00, 0x09, 0x00, 0x00, 0x00
        /*0020*/ 	.byte	0x00, 0x00, 0x00, 0x00


//--------------------- .nv.info._Z13update_kernelPfS_iS_ --------------------------
	.section	.nv.info._Z13update_kernelPfS_iS_,"",@"SHT_CUDA_INFO"
	.sectionflags	@""
	.align	4


	//----- nvinfo : EIATTR_CUDA_API_VERSION
	.align		4
        /*0000*/ 	.byte	0x04, 0x37
        /*0002*/ 	.short	(.L_37 - .L_36)
.L_36:
        /*0004*/ 	.word	0x00000082


	//----- nvinfo : EIATTR_KPARAM_INFO
	.align		4
.L_37:
        /*0008*/ 	.byte	0x04, 0x17
        /*000a*/ 	.short	(.L_39 - .L_38)
.L_38:
        /*000c*/ 	.word	0x00000000
        /*0010*/ 	.short	0x0003
        /*0012*/ 	.short	0x0018
        /*0014*/ 	.byte	0x00, 0xf5, 0x21, 0x00


	//----- nvinfo : EIATTR_KPARAM_INFO
	.align		4
.L_39:
        /*0018*/ 	.byte	0x04, 0x17
        /*001a*/ 	.short	(.L_41 - .L_40)
.L_40:
        /*001c*/ 	.word	0x00000000
        /*0020*/ 	.short	0x0002
        /*0022*/ 	.short	0x0010
        /*0024*/ 	.byte	0x00, 0xf0, 0x11, 0x00


	//----- nvinfo : EIATTR_KPARAM_INFO
	.align		4
.L_41:
        /*0028*/ 	.byte	0x04, 0x17
        /*002a*/ 	.short	(.L_43 - .L_42)
.L_42:
        /*002c*/ 	.word	0x00000000
        /*0030*/ 	.short	0x0001
        /*0032*/ 	.short	0x0008
        /*0034*/ 	.byte	0x00, 0xf5, 0x21, 0x00


	//----- nvinfo : EIATTR_KPARAM_INFO
	.align		4
.L_43:
        /*0038*/ 	.byte	0x04, 0x17
        /*003a*/ 	.short	(.L_45 - .L_44)
.L_44:
        /*003c*/ 	.word	0x00000000
        /*0040*/ 	.short	0x0000
        /*0042*/ 	.short	0x0000
        /*0044*/ 	.byte	0x00, 0xf5, 0x21, 0x00


	//----- nvinfo : EIATTR_SPARSE_MMA_MASK
	.align		4
.L_45:
        /*0048*/ 	.byte	0x03, 0x50
        /*004a*/ 	.short	0x0000


	//----- nvinfo : EIATTR_MAXREG_COUNT
	.align		4
        /*004c*/ 	.byte	0x03, 0x1b
        /*004e*/ 	.short	0x00ff


	//----- nvinfo : EIATTR_MERCURY_ISA_VERSION
	.align		4
        /*0050*/ 	.byte	0x03, 0x5f
        /*0052*/ 	.short	0x0101


	//----- nvinfo : EIATTR_VRC_CTA_INIT_COUNT
	.align		4
        /*0054*/ 	.byte	0x02, 0x4a
	.zero		1
	.zero		1


	//----- nvinfo : EIATTR_EXIT_INSTR_OFFSETS
	.align		4
        /*0058*/ 	.byte	0x04, 0x1c
        /*005a*/ 	.short	(.L_47 - .L_46)


	//   ....[0]....
.L_46:
        /*005c*/ 	.word	0x00000120


	//----- nvinfo : EIATTR_CBANK_PARAM_SIZE
	.align		4
.L_47:
        /*0060*/ 	.byte	0x03, 0x19
        /*0062*/ 	.short	0x0020


	//----- nvinfo : EIATTR_PARAM_CBANK
	.align		4
        /*0064*/ 	.byte	0x04, 0x0a
        /*0066*/ 	.short	(.L_49 - .L_48)
	.align		4
.L_48:
        /*0068*/ 	.word	index@(.nv.constant0._Z13update_kernelPfS_iS_)
        /*006c*/ 	.short	0x0380
        /*006e*/ 	.short	0x0020


	//----- nvinfo : EIATTR_SW_WAR
	.align		4
.L_49:
        /*0070*/ 	.byte	0x04, 0x36
        /*0072*/ 	.short	(.L_51 - .L_50)
.L_50:
        /*0074*/ 	.word	0x00000008
.L_51:


//--------------------- .nv.info._Z16reduction_kernelPfS_ --------------------------
	.section	.nv.info._Z16reduction_kernelPfS_,"",@"SHT_CUDA_INFO"
	.sectionflags	@""
	.align	4


	//----- nvinfo : EIATTR_CUDA_API_VERSION
	.align		4
        /*0000*/ 	.byte	0x04, 0x37
        /*0002*/ 	.short	(.L_53 - .L_52)
.L_52:
        /*0004*/ 	.word	0x00000082


	//----- nvinfo : EIATTR_KPARAM_INFO
	.align		4
.L_53:
        /*0008*/ 	.byte	0x04, 0x17
        /*000a*/ 	.short	(.L_55 - .L_54)
.L_54:
        /*000c*/ 	.word	0x00000000
        /*0010*/ 	.short	0x0001
        /*0012*/ 	.short	0x0008
        /*0014*/ 	.byte	0x00, 0xf5, 0x21, 0x00


	//----- nvinfo : EIATTR_KPARAM_INFO
	.align		4
.L_55:
        /*0018*/ 	.byte	0x04, 0x17
        /*001a*/ 	.short	(.L_57 - .L_56)
.L_56:
        /*001c*/ 	.word	0x00000000
        /*0020*/ 	.short	0x0000
        /*0022*/ 	.short	0x0000
        /*0024*/ 	.byte	0x00, 0xf5, 0x21, 0x00


	//----- nvinfo : EIATTR_SPARSE_MMA_MASK
	.align		4
.L_57:
        /*0028*/ 	.byte	0x03, 0x50
        /*002a*/ 	.short	0x0000


	//----- nvinfo : EIATTR_MAXREG_COUNT
	.align		4
        /*002c*/ 	.byte	0x03, 0x1b
        /*002e*/ 	.short	0x00ff


	//----- nvinfo : EIATTR_MERCURY_ISA_VERSION
	.align		4
        /*0030*/ 	.byte	0x03, 0x5f
        /*0032*/ 	.short	0x0101


	//----- nvinfo : EIATTR_VRC_CTA_INIT_COUNT
	.align		4
        /*0034*/ 	.byte	0x02, 0x4a
	.zero		1
	.zero		1


	//----- nvinfo : EIATTR_EXIT_INSTR_OFFSETS
	.align		4
        /*0038*/ 	.byte	0x04, 0x1c
        /*003a*/ 	.short	(.L_59 - .L_58)


	//   ....[0]....
.L_58:
        /*003c*/ 	.word	0x00000090


	//----- nvinfo : EIATTR_CBANK_PARAM_SIZE
	.align		4
.L_59:
        /*0040*/ 	.byte	0x03, 0x19
        /*0042*/ 	.short	0x0010


	//----- nvinfo : EIATTR_PARAM_CBANK
	.align		4
        /*0044*/ 	.byte	0x04, 0x0a
        /*0046*/ 	.short	(.L_61 - .L_60)
	.align		4
.L_60:
        /*0048*/ 	.word	index@(.nv.constant0._Z16reduction_kernelPfS_)
        /*004c*/ 	.short	0x0380
        /*004e*/ 	.short	0x0010


	//----- nvinfo : EIATTR_SW_WAR
	.align		4
.L_61:
        /*0050*/ 	.byte	0x04, 0x36
        /*0052*/ 	.short	(.L_63 - .L_62)
.L_62:
        /*0054*/ 	.word	0x00000008
.L_63:


//--------------------- .nv.info._Z12errDerivatesPfiS_iS_iS_iS_ --------------------------
	.section	.nv.info._Z12errDerivatesPfiS_iS_iS_iS_,"",@"SHT_CUDA_INFO"
	.sectionflags	@""
	.align	4


	//----- nvinfo : EIATTR_CUDA_API_VERSION
	.align		4
        /*0000*/ 	.byte	0x04, 0x37
        /*0002*/ 	.short	(.L_65 - .L_64)
.L_64:
        /*0004*/ 	.word	0x00000082


	//----- nvinfo : EIATTR_KPARAM_INFO
	.align		4
.L_65:
        /*0008*/ 	.byte	0x04, 0x17
        /*000a*/ 	.short	(.L_67 - .L_66)
.L_66:
        /*000c*/ 	.word	0x00000000
        /*0010*/ 	.short	0x0008
        /*0012*/ 	.short	0x0040
        /*0014*/ 	.byte	0x00, 0xf5, 0x21, 0x00


	//----- nvinfo : EIATTR_KPARAM_INFO
	.align		4
.L_67:
        /*0018*/ 	.byte	0x04, 0x17
        /*001a*/ 	.short	(.L_69 - .L_68)
.L_68:
        /*001c*/ 	.word	0x00000000
        /*0020*/ 	.short	0x0007
        /*0022*/ 	.short	0x0038
        /*0024*/ 	.byte	0x00, 0xf0, 0x11, 0x00


	//----- nvinfo : EIATTR_KPARAM_INFO
	.align		4
.L_69:
        /*0028*/ 	.byte	0x04, 0x17
        /*002a*/ 	.short	(.L_71 - .L_70)
.L_70:
        /*002c*/ 	.word	0x00000000
        /*0030*/ 	.short	0x0006
        /*0032*/ 	.short	0x0030
        /*0034*/ 	.byte	0x00, 0xf5, 0x21, 0x00


	//----- nvinfo : EIATTR_KPARAM_INFO
	.align		4
.L_71:
        /*0038*/ 	.byte	0x04, 0x17
        /*003a*/ 	.short	(.L_73 - .L_72)
.L_72:
        /*003c*/ 	.word	0x00000000
        /*0040*/ 	.short	0x0005
        /*0042*/ 	.short	0x0028
        /*0044*/ 	.byte	0x00, 0xf0, 0x11, 0x00


	//----- nvinfo : EIATTR_KPARAM_INFO
	.align		4
.L_73:
        /*0048*/ 	.byte	0x04, 0x17
        /*004a*/ 	.short	(.L_75 - .L_74)
.L_74:
        /*004c*/ 	.word	0x00000000
        /*0050*/ 	.short	0x0004
        /*0052*/ 	.short	0x0020
        /*0054*/ 	.byte	0x00, 0xf5, 0x21, 0x00


	//----- nvinfo : EIATTR_KPARAM_INFO
	.align		4
.L_75:
        /*0058*/ 	.byte	0x04, 0x17
        /*005a*/ 	.short	(.L_77 - .L_76)
.L_76:
        /*005c*/ 	.word	0x00000000
        /*0060*/ 	.short	0x0003
        /*0062*/ 	.short	0x0018
        /*0064*/ 	.byte	0x00, 0xf0, 0x11, 0x00


	//----- nvinfo : EIATTR_KPARAM_INFO
	.align		4
.L_77:
        /*0068*/ 	.byte	0x04, 0x17
        /*006a*/ 	.short	(.L_79 - .L_78)
.L_78:
        /*006c*/ 	.word	0x00000000
        /*0070*/ 	.short	0x0002
        /*0072*/ 	.short	0x0010
        /*0074*/ 	.byte	0x00, 0xf5, 0x21, 0x00


	//----- nvinfo : EIATTR_KPARAM_INFO
	.align		4
.L_79:
        /*0078*/ 	.byte	0x04, 0x17
        /*007a*/ 	.short	(.L_81 - .L_80)
.L_80:
        /*007c*/ 	.word	0x00000000
        /*0080*/ 	.short	0x0001
        /*0082*/ 	.short	0x0008
        /*0084*/ 	.byte	0x00, 0xf0, 0x11, 0x00


	//----- nvinfo : EIATTR_KPARAM_INFO
	.align		4
.L_81:
        /*0088*/ 	.byte	0x04, 0x17
        /*008a*/ 	.short	(.L_83 - .L_82)
.L_82:
        /*008c*/ 	.word	0x00000000
        /*0090*/ 	.short	0x0000
        /*0092*/ 	.short	0x0000
        /*0094*/ 	.byte	0x00, 0xf5, 0x21, 0x00


	//----- nvinfo : EIATTR_SPARSE_MMA_MASK
	.align		4
.L_83:
        /*0098*/ 	.byte	0x03, 0x50
        /*009a*/ 	.short	0x0000


	//----- nvinfo : EIATTR_MAXREG_COUNT
	.align		4
        /*009c*/ 	.byte	0x03, 0x1b
        /*009e*/ 	.short	0x00ff


	//----- nvinfo : EIATTR_MERCURY_ISA_VERSION
	.align		4
        /*00a0*/ 	.byte	0x03, 0x5f
        /*00a2*/ 	.short	0x0101


	//----- nvinfo : EIATTR_VRC_CTA_INIT_COUNT
	.align		4
        /*00a4*/ 	.byte	0x02, 0x4a
	.zero		1
	.zero		1


	//----- nvinfo : EIATTR_EXIT_INSTR_OFFSETS
	.align		4
        /*00a8*/ 	.byte	0x04, 0x1c
        /*00aa*/ 	.short	(.L_85 - .L_84)


	//   ....[0]....
.L_84:
        /*00ac*/ 	.word	0x000003e0


	//----- nvinfo : EIATTR_CRS_STACK_SIZE
	.align		4
.L_85:
        /*00b0*/ 	.byte	0x04, 0x1e
        /*00b2*/ 	.short	(.L_87 - .L_86)
.L_86:
        /*00b4*/ 	.word	0x00000000


	//----- nvinfo : EIATTR_CBANK_PARAM_SIZE
	.align		4
.L_87:
        /*00b8*/ 	.byte	0x03, 0x19
        /*00ba*/ 	.short	0x0048


	//----- nvinfo : EIATTR_PARAM_CBANK
	.align		4
        /*00bc*/ 	.byte	0x04, 0x0a
        /*00be*/ 	.short	(.L_89 - .L_88)
	.align		4
.L_88:
        /*00c0*/ 	.word	index@(.nv.constant0._Z12errDerivatesPfiS_iS_iS_iS_)
        /*00c4*/ 	.short	0x0380
        /*00c6*/ 	.short	0x0048


	//----- nvinfo : EIATTR_SW_WAR
	.align		4
.L_89:
        /*00c8*/ 	.byte	0x04, 0x36
        /*00ca*/ 	.short	(.L_91 - .L_90)
.L_90:
        /*00cc*/ 	.word	0x00000008
.L_91:


//--------------------- .nv.info._Z7delta_kPfS_iS_S_ --------------------------
	.section	.nv.info._Z7delta_kPfS_iS_S_,"",@"SHT_CUDA_INFO"
	.sectionflags	@""
	.align	4


	//----- nvinfo : EIATTR_CUDA_API_VERSION
	.align		4
        /*0000*/ 	.byte	0x04, 0x37
        /*0002*/ 	.short	(.L_93 - .L_92)
.L_92:
        /*0004*/ 	.word	0x00000082


	//----- nvinfo : EIATTR_KPARAM_INFO
	.align		4
.L_93:
        /*0008*/ 	.byte	0x04, 0x17
        /*000a*/ 	.short	(.L_95 - .L_94)
.L_94:
        /*000c*/ 	.word	0x00000000
        /*0010*/ 	.short	0x0004
        /*0012*/ 	.short	0x0020
        /*0014*/ 	.byte	0x00, 0xf5, 0x21, 0x00


	//----- nvinfo : EIATTR_KPARAM_INFO
	.align		4
.L_95:
        /*0018*/ 	.byte	0x04, 0x17
        /*001a*/ 	.short	(.L_97 - .L_96)
.L_96:
        /*001c*/ 	.word	0x00000000
        /*0020*/ 	.short	0x0003
        /*0022*/ 	.short	0x0018
        /*0024*/ 	.byte	0x00, 0xf5, 0x21, 0x00


	//----- nvinfo : EIATTR_KPARAM_INFO
	.align		4
.L_97:
        /*0028*/ 	.byte	0x04, 0x17
        /*002a*/ 	.short	(.L_99 - .L_98)
.L_98:
        /*002c*/ 	.word	0x00000000
        /*0030*/ 	.short	0x0002
        /*0032*/ 	.short	0x0010
        /*0034*/ 	.byte	0x00, 0xf0, 0x11, 0x00


	//----- nvinfo : EIATTR_KPARAM_INFO
	.align		4
.L_99:
        /*0038*/ 	.byte	0x04, 0x17
        /*003a*/ 	.short	(.L_101 - .L_100)
.L_100:
        /*003c*/ 	.word	0x00000000
        /*0040*/ 	.short	0x0001
        /*0042*/ 	.short	0x0008
        /*0044*/ 	.byte	0x00, 0xf5, 0x21, 0x00


	//----- nvinfo : EIATTR_KPARAM_INFO
	.align		4
.L_101:
        /*0048*/ 	.byte	0x04, 0x17
        /*004a*/ 	.short	(.L_103 - .L_102)
.L_102:
        /*004c*/ 	.word	0x00000000
        /*0050*/ 	.short	0x0000
        /*0052*/ 	.short	0x0000
        /*0054*/ 	.byte	0x00, 0xf5, 0x21, 0x00


	//----- nvinfo : EIATTR_SPARSE_MMA_MASK
	.align		4
.L_103:
        /*0058*/ 	.byte	0x03, 0x50
        /*005a*/ 	.short	0x0000


	//----- nvinfo : EIATTR_MAXREG_COUNT
	.align		4
        /*005c*/ 	.byte	0x03, 0x1b
        /*005e*/ 	.short	0x00ff


	//----- nvinfo : EIATTR_MERCURY_ISA_VERSION
	.align		4
        /*0060*/ 	.byte	0x03, 0x5f
        /*0062*/ 	.short	0x0101


	//----- nvinfo : EIATTR_VRC_CTA_INIT_COUNT
	.align		4
        /*0064*/ 	.byte	0x02, 0x4a
	.zero		1
	.zero		1


	//----- nvinfo : EIATTR_EXIT_INSTR_OFFSETS
	.align		4
        /*0068*/ 	.byte	0x04, 0x1c
        /*006a*/ 	.short	(.L_105 - .L_104)


	//   ....[0]....
.L_104:
        /*006c*/ 	.word	0x00000c90


	//----- nvinfo : EIATTR_CBANK_PARAM_SIZE
	.align		4
.L_105:
        /*0070*/ 	.byte	0x03, 0x19
        /*0072*/ 	.short	0x0028


	//----- nvinfo : EIATTR_PARAM_CBANK
	.align		4
        /*0074*/ 	.byte	0x04, 0x0a
        /*0076*/ 	.short	(.L_107 - .L_106)
	.align		4
.L_106:
        /*0078*/ 	.word	index@(.nv.constant0._Z7delta_kPfS_iS_S_)
        /*007c*/ 	.short	0x0380
        /*007e*/ 	.short	0x0028


	//----- nvinfo : EIATTR_SW_WAR
	.align		4
.L_107:
        /*0080*/ 	.byte	0x04, 0x36
        /*0082*/ 	.short	(.L_109 - .L_108)
.L_108:
        /*0084*/ 	.word	0x00000008
.L_109:


//--------------------- .nv.info._Z7delta_jPfS_S_ --------------------------
	.section	.nv.info._Z7delta_jPfS_S_,"",@"SHT_CUDA_INFO"
	.sectionflags	@""
	.align	4


	//----- nvinfo : EIATTR_CUDA_API_VERSION
	.align		4
        /*0000*/ 	.byte	0x04, 0x37
        /*0002*/ 	.short	(.L_111 - .L_110)
.L_110:
        /*0004*/ 	.word	0x00000082


	//----- nvinfo : EIATTR_KPARAM_INFO
	.align		4
.L_111:
        /*0008*/ 	.byte	0x04, 0x17
        /*000a*/ 	.short	(.L_113 - .L_112)
.L_112:
        /*000c*/ 	.word	0x00000000
        /*0010*/ 	.short	0x0002
        /*0012*/ 	.short	0x0010
        /*0014*/ 	.byte	0x00, 0xf5, 0x21, 0x00


	//----- nvinfo : EIATTR_KPARAM_INFO
	.align		4
.L_113:
        /*0018*/ 	.byte	0x04, 0x17
        /*001a*/ 	.short	(.L_115 - .L_114)
.L_114:
        /*001c*/ 	.word	0x00000000
        /*0020*/ 	.short	0x0001
        /*0022*/ 	.short	0x0008
        /*0024*/ 	.byte	0x00, 0xf5, 0x21, 0x00


	//----- nvinfo : EIATTR_KPARAM_INFO
	.align		4
.L_115:
        /*0028*/ 	.byte	0x04, 0x17
        /*002a*/ 	.short	(.L_117 - .L_116)
.L_116:
        /*002c*/ 	.word	0x00000000
        /*0030*/ 	.short	0x0000
        /*0032*/ 	.short	0x0000
        /*0034*/ 	.byte	0x00, 0xf5, 0x21, 0x00


	//----- nvinfo : EIATTR_SPARSE_MMA_MASK
	.align		4
.L_117:
        /*0038*/ 	.byte	0x03, 0x50
        /*003a*/ 	.short	0x0000


	//----- nvinfo : EIATTR_MAXREG_COUNT
	.align		4
        /*003c*/ 	.byte	0x03, 0x1b
        /*003e*/ 	.short	0x00ff


	//----- nvinfo : EIATTR_MERCURY_ISA_VERSION
	.align		4
        /*0040*/ 	.byte	0x03, 0x5f
        /*0042*/ 	.short	0x0101


	//----- nvinfo : EIATTR_VRC_CTA_INIT_COUNT
	.align		4
        /*0044*/ 	.byte	0x02, 0x4a
	.zero		1
	.zero		1


	//----- nvinfo : EIATTR_EXIT_INSTR_OFFSETS
	.align		4
        /*0048*/ 	.byte	0x04, 0x1c
        /*004a*/ 	.short	(.L_119 - .L_118)


	//   ....[0]....
.L_118:
        /*004c*/ 	.word	0x00000130


	//----- nvinfo : EIATTR_CBANK_PARAM_SIZE
	.align		4
.L_119:
        /*0050*/ 	.byte	0x03, 0x19
        /*0052*/ 	.short	0x0018


	//----- nvinfo : EIATTR_PARAM_CBANK
	.align		4
        /*0054*/ 	.byte	0x04, 0x0a
        /*0056*/ 	.short	(.L_121 - .L_120)
	.align		4
.L_120:
        /*0058*/ 	.word	index@(.nv.constant0._Z7delta_jPfS_S_)
        /*005c*/ 	.short	0x0380
        /*005e*/ 	.short	0x0018


	//----- nvinfo : EIATTR_SW_WAR
	.align		4
.L_121:
        /*0060*/ 	.byte	0x04, 0x36
        /*0062*/ 	.short	(.L_123 - .L_122)
.L_122:
        /*0064*/ 	.word	0x00000008
.L_123:


//--------------------- .nv.info._Z13compute_layerPfiS_S_i --------------------------
	.section	.nv.info._Z13compute_layerPfiS_S_i,"",@"SHT_CUDA_INFO"
	.sectionflags	@""
	.align	4


	//----- nvinfo : EIATTR_CUDA_API_VERSION
	.align		4
        /*0000*/ 	.byte	0x04, 0x37
        /*0002*/ 	.short	(.L_125 - .L_124)
.L_124:
        /*0004*/ 	.word	0x00000082


	//----- nvinfo : EIATTR_KPARAM_INFO
	.align		4
.L_125:
        /*0008*/ 	.byte	0x04, 0x17
        /*000a*/ 	.short	(.L_127 - .L_126)
.L_126:
        /*000c*/ 	.word	0x00000000
        /*0010*/ 	.short	0x0004
        /*0012*/ 	.short	0x0020
        /*0014*/ 	.byte	0x00, 0xf0, 0x11, 0x00


	//----- nvinfo : EIATTR_KPARAM_INFO
	.align		4
.L_127:
        /*0018*/ 	.byte	0x04, 0x17
        /*001a*/ 	.short	(.L_129 - .L_128)
.L_128:
        /*001c*/ 	.word	0x00000000
        /*0020*/ 	.short	0x0003
        /*0022*/ 	.short	0x0018
        /*0024*/ 	.byte	0x00, 0xf5, 0x21, 0x00


	//----- nvinfo : EIATTR_KPARAM_INFO
	.align		4
.L_129:
        /*0028*/ 	.byte	0x04, 0x17
        /*002a*/ 	.short	(.L_131 - .L_130)
.L_130:
        /*002c*/ 	.word	0x00000000
        /*0030*/ 	.short	0x0002
        /*0032*/ 	.short	0x0010
        /*0034*/ 	.byte	0x00, 0xf5, 0x21, 0x00


	//----- nvinfo : EIATTR_KPARAM_INFO
	.align		4
.L_131:
        /*0038*/ 	.byte	0x04, 0x17
        /*003a*/ 	.short	(.L_133 - .L_132)
.L_132:
        /*003c*/ 	.word	0x00000000
        /*0040*/ 	.short	0x0001
        /*0042*/ 	.short	0x0008
        /*0044*/ 	.byte	0x00, 0xf0, 0x11, 0x00


	//----- nvinfo : EIATTR_KPARAM_INFO
	.align		4
.L_133:
        /*0048*/ 	.byte	0x04, 0x17
        /*004a*/ 	.short	(.L_135 - .L_134)
.L_134:
        /*004c*/ 	.word	0x00000000
        /*0050*/ 	.short	0x0000
        /*0052*/ 	.short	0x0000
        /*0054*/ 	.byte	0x00, 0xf5, 0x21, 0x00


	//----- nvinfo : EIATTR_SPARSE_MMA_MASK
	.align		4
.L_135:
        /*0058*/ 	.byte	0x03, 0x50
        /*005a*/ 	.short	0x0000


	//----- nvinfo : EIATTR_MAXREG_COUNT
	.align		4
        /*005c*/ 	.byte	0x03, 0x1b
        /*005e*/ 	.short	0x00ff


	//----- nvinfo : EIATTR_NUM_BARRIERS
	.align		4
        /*0060*/ 	.byte	0x02, 0x4c
        /*0062*/ 	.byte	0x01
	.zero		1


	//----- nvinfo : EIATTR_MERCURY_ISA_VERSION
	.align		4
        /*0064*/ 	.byte	0x03, 0x5f
        /*0066*/ 	.short	0x0101


	//----- nvinfo : EIATTR_VRC_CTA_INIT_COUNT
	.align		4
        /*0068*/ 	.byte	0x02, 0x4a
	.zero		1
	.zero		1


	//----- nvinfo : EIATTR_EXIT_INSTR_OFFSETS
	.align		4
        /*006c*/ 	.byte	0x04, 0x1c
        /*006e*/ 	.short	(.L_137 - .L_136)


	//   ....[0]....
.L_136:
        /*0070*/ 	.word	0x00000e10


	//----- nvinfo : EIATTR_CRS_STACK_SIZE
	.align		4
.L_137:
        /*0074*/ 	.byte	0x04, 0x1e
        /*0076*/ 	.short	(.L_139 - .L_138)
.L_138:
        /*0078*/ 	.word	0x00000000


	//----- nvinfo : EIATTR_CBANK_PARAM_SIZE
	.align		4
.L_139:
        /*007c*/ 	.byte	0x03, 0x19
        /*007e*/ 	.short	0x0024


	//----- nvinfo : EIATTR_PARAM_CBANK
	.align		4
        /*0080*/ 	.byte	0x04, 0x0a
        /*0082*/ 	.short	(.L_141 - .L_140)
	.align		4
.L_140:
        /*0084*/ 	.word	index@(.nv.constant0._Z13compute_layerPfiS_S_i)
        /*0088*/ 	.short	0x0380
        /*008a*/ 	.short	0x0024


	//----- nvinfo : EIATTR_SW_WAR
	.align		4
.L_141:
        /*008c*/ 	.byte	0x04, 0x36
        /*008e*/ 	.short	(.L_143 - .L_142)
.L_142:
        /*0090*/ 	.word	0x00000008
.L_143:


//--------------------- .nv.callgraph             --------------------------
	.section	.nv.callgraph,"",@"SHT_CUDA_CALLGRAPH"
	.align	4
	.sectionentsize	8
	.align		4
        /*0000*/ 	.word	0x00000000
	.align		4
        /*0004*/ 	.word	0xffffffff
	.align		4
        /*0008*/ 	.word	0x00000000
	.align		4
        /*000c*/ 	.word	0xfffffffe
	.align		4
        /*0010*/ 	.word	0x00000000
	.align		4
        /*0014*/ 	.word	0xfffffffd
	.align		4
        /*0018*/ 	.word	0x00000000
	.align		4
        /*001c*/ 	.word	0xfffffffc


//--------------------- .text._Z13update_kernelPfS_iS_ --------------------------
	.section	.text._Z13update_kernelPfS_iS_,"ax",@progbits
	.align	128
        .global         _Z13update_kernelPfS_iS_
        .type           _Z13update_kernelPfS_iS_,@function
        .size           _Z13update_kernelPfS_iS_,(.L_x_24 - _Z13update_kernelPfS_iS_)
        .other          _Z13update_kernelPfS_iS_,@"STO_CUDA_ENTRY STV_DEFAULT"
_Z13update_kernelPfS_iS_:
.text._Z13update_kernelPfS_iS_:
[----:B------:R-:W-:Y:S01]  /*0000*/  LDC R1, c[0x0][0x37c] ;  /* 0x0000df00ff017b82 */ /* 0x000fe20000000800 */
[----:B------:R-:W0:Y:S07]  /*0010*/  S2R R9, SR_TID.X ;  /* 0x0000000000097919 */ /* 0x000e2e0000002100 */
[----:B------:R-:W0:Y:S01]  /*0020*/  S2UR UR6, SR_CTAID.X ;  /* 0x00000000000679c3 */ /* 0x000e220000002500 */
[----:B------:R-:W1:Y:S07]  /*0030*/  LDCU.64 UR4, c[0x0][0x358] ;  /* 0x00006b00ff0477ac */ /* 0x000e6e0008000a00 */
[----:B------:R-:W0:Y:S08]  /*0040*/  LDC R0, c[0x0][0x360] ;  /* 0x0000d800ff007b82 */ /* 0x000e300000000800 */
[----:B------:R-:W2:Y:S08]  /*0050*/  LDC.64 R2, c[0x0][0x380] ;  /* 0x0000e000ff027b82 */ /* 0x000eb00000000a00 */
[----:B------:R-:W3:Y:S01]  /*0060*/  LDC.64 R4, c[0x0][0x398] ;  /* 0x0000e600ff047b82 */ /* 0x000ee20000000a00 */
[----:B0-----:R-:W-:-:S07]  /*0070*/  IMAD R9, R0, UR6, R9 ;  /* 0x0000000600097c24 */ /* 0x001fce000f8e0209 */
[----:B------:R-:W0:Y:S01]  /*0080*/  LDC.64 R6, c[0x0][0x388] ;  /* 0x0000e200ff067b82 */ /* 0x000e220000000a00 */
[----:B------:R-:W4:Y:S01]  /*0090*/  LDCU UR6, c[0x0][0x390] ;  /* 0x00007200ff0677ac */ /* 0x000f220008000800 */
[----:B--2---:R-:W-:-:S06]  /*00a0*/  IMAD.WIDE.U32 R2, R9, 0x4, R2 ;  /* 0x0000000409027825 */ /* 0x004fcc00078e0002 */
[----:B-1----:R-:W2:Y:S01]  /*00b0*/  LDG.E R2, desc[UR4][R2.64] ;  /* 0x0000000402027981 */ /* 0x002ea2000c1e1900 */
[----:B---3--:R-:W-:-:S06]  /*00c0*/  IMAD.WIDE.U32 R4, R9, 0x4, R4 ;  /* 0x0000000409047825 */ /* 0x008fcc00078e0004 */
[----:B------:R-:W2:Y:S01]  /*00d0*/  LDG.E R4, desc[UR4][R4.64] ;  /* 0x0000000404047981 */ /* 0x000ea2000c1e1900 */
[----:B----4-:R-:W-:Y:S01]  /*00e0*/  I2FP.F32.S32 R11, UR6 ;  /* 0x00000006000b7c45 */ /* 0x010fe20008201400 */
[----:B0-----:R-:W-:-:S04]  /*00f0*/  IMAD.WIDE.U32 R6, R9, 0x4, R6 ;  /* 0x0000000409067825 */ /* 0x001fc800078e0006 */
[----:B--2---:R-:W-:-:S05]  /*0100*/  FFMA R11, R11, R4, R2 ;  /* 0x000000040b0b7223 */ /* 0x004fca0000000002 */
[----:B------:R-:W-:Y:S01]  /*0110*/  STG.E desc[UR4][R6.64], R11 ;  /* 0x0000000b06007986 */ /* 0x000fe2000c101904 */
[----:B------:R-:W-:Y:S05]  /*0120*/  EXIT ;  /* 0x000000000000794d */ /* 0x000fea0003800000 */
.L_x_0:
[----:B------:R-:W-:-:S00]  /*0130*/  BRA `(.L_x_0) ;  /* 0xfffffffc00fc7947 */ /* 0x000fc0000383ffff */
[----:B------:R-:W-:-:S00]  /*0140*/  NOP ;  /* 0x0000000000007918 */ /* 0x000fc00000000000 */
        /* <DEDUP_REMOVED lines=11> */
.L_x_24:


//--------------------- .text._Z16reduction_kernelPfS_ --------------------------
	.section	.text._Z16reduction_kernelPfS_,"ax",@progbits
	.align	128
        .global         _Z16reduction_kernelPfS_
        .type           _Z16reduction_kernelPfS_,@function
        .size           _Z16reduction_kernelPfS_,(.L_x_25 - _Z16reduction_kernelPfS_)
        .other          _Z16reduction_kernelPfS_,@"STO_CUDA_ENTRY STV_DEFAULT"
_Z16reduction_kernelPfS_:
.text._Z16reduction_kernelPfS_:
[----:B------:R-:W-:Y:S01]  /*0000*/  LDC R1, c[0x0][0x37c] ;  /* 0x0000df00ff017b82 */ /* 0x000fe20000000800 */
[----:B------:R-:W0:Y:S07]  /*0010*/  S2R R7, SR_TID.X ;  /* 0x0000000000077919 */ /* 0x000e2e0000002100 */
[----:B------:R-:W0:Y:S01]  /*0020*/  LDC.64 R4, c[0x0][0x380] ;  /* 0x0000e000ff047b82 */ /* 0x000e220000000a00 */
[----:B------:R-:W1:Y:S07]  /*0030*/  LDCU.64 UR4, c[0x0][0x358] ;  /* 0x00006b00ff0477ac */ /* 0x000e6e0008000a00 */
[----:B------:R-:W2:Y:S01]  /*0040*/  LDC.64 R2, c[0x0][0x388] ;  /* 0x0000e200ff027b82 */ /* 0x000ea20000000a00 */
[----:B0-----:R-:W-:-:S06]  /*0050*/  IMAD.WIDE.U32 R4, R7, 0x4, R4 ;  /* 0x0000000407047825 */ /* 0x001fcc00078e0004 */
[----:B-1----:R-:W3:Y:S01]  /*0060*/  LDG.E R5, desc[UR4][R4.64] ;  /* 0x0000000404057981 */ /* 0x002ee2000c1e1900 */
[----:B--2---:R-:W-:-:S05]  /*0070*/  IMAD.WIDE.U32 R2, R7, 0x4, R2 ;  /* 0x0000000407027825 */ /* 0x004fca00078e0002 */
[----:B---3--:R-:W-:Y:S01]  /*0080*/  REDG.E.ADD.F32.FTZ.RN.STRONG.GPU desc[UR4][R2.64], R5 ;  /* 0x00000005020079a6 */ /* 0x008fe2000c12f304 */
[----:B------:R-:W-:Y:S05]  /*0090*/  EXIT ;  /* 0x000000000000794d */ /* 0x000fea0003800000 */
.L_x_1:
        /* <DEDUP_REMOVED lines=14> */
.L_x_25:


//--------------------- .text._Z12errDerivatesPfiS_iS_iS_iS_ --------------------------
	.section	.text._Z12errDerivatesPfiS_iS_iS_iS_,"ax",@progbits
	.align	128
        .global         _Z12errDerivatesPfiS_iS_iS_iS_
        .type           _Z12errDerivatesPfiS_iS_iS_iS_,@function
        .size           _Z12errDerivatesPfiS_iS_iS_iS_,(.L_x_26 - _Z12errDerivatesPfiS_iS_iS_iS_)
        .other          _Z12errDerivatesPfiS_iS_iS_iS_,@"STO_CUDA_ENTRY STV_DEFAULT"
_Z12errDerivatesPfiS_iS_iS_iS_:
.text._Z12errDerivatesPfiS_iS_iS_iS_:
[----:B------:R-:W-:Y:S01]  /*0000*/  LDC R1, c[0x0][0x37c] ;  /* 0x0000df00ff017b82 */ /* 0x000fe20000000800 */
[----:B------:R-:W0:Y:S07]  /*0010*/  S2R R0, SR_TID.X ;  /* 0x0000000000007919 */ /* 0x000e2e0000002100 */
[----:B------:R-:W1:Y:S01]  /*0020*/  LDC R3, c[0x0][0x3b8] ;  /* 0x0000ee00ff037b82 */ /* 0x000e620000000800 */
[----:B------:R-:W1:Y:S01]  /*0030*/  LDCU UR8, c[0x0][0x3a8] ;  /* 0x00007500ff0877ac */ /* 0x000e620008000800 */
[----:B------:R-:W-:Y:S01]  /*0040*/  BSSY.RECONVERGENT B0, `(.L_x_2) ;  /* 0x0000034000007945 */ /* 0x000fe20003800200 */
[----:B------:R-:W2:Y:S05]  /*0050*/  LDCU UR4, c[0x0][0x360] ;  /* 0x00006c00ff0477ac */ /* 0x000eaa0008000800 */
[----:B------:R-:W2:Y:S01]  /*0060*/  S2UR UR5, SR_CTAID.X ;  /* 0x00000000000579c3 */ /* 0x000ea20000002500 */
[----:B------:R-:W3:Y:S01]  /*0070*/  LDCU.64 UR6, c[0x0][0x358] ;  /* 0x00006b00ff0677ac */ /* 0x000ee20008000a00 */
[----:B-1----:R-:W-:-:S05]  /*0080*/  IMAD R9, R3, UR8, RZ ;  /* 0x0000000803097c24 */ /* 0x002fca000f8e02ff */
[----:B0-----:R-:W-:Y:S01]  /*0090*/  ISETP.GE.AND P0, PT, R0, R9, PT ;  /* 0x000000090000720c */ /* 0x001fe20003f06270 */
[----:B--2---:R-:W-:-:S12]  /*00a0*/  UIMAD UR4, UR5, UR4, URZ ;  /* 0x00000004050472a4 */ /* 0x004fd8000f8e02ff */
[----:B---3--:R-:W-:Y:S05]  /*00b0*/  @P0 BRA `(.L_x_3) ;  /* 0x0000000000940947 */ /* 0x008fea0003800000 */
[----:B------:R-:W-:-:S04]  /*00c0*/  IABS R7, R3 ;  /* 0x0000000300077213 */ /* 0x000fc80000000000 */
[----:B------:R-:W0:Y:S08]  /*00d0*/  I2F.RP R2, R7 ;  /* 0x0000000700027306 */ /* 0x000e300000209400 */
[----:B0-----:R-:W0:Y:S02]  /*00e0*/  MUFU.RCP R2, R2 ;  /* 0x0000000200027308 */ /* 0x001e240000001000 */
[----:B0-----:R-:W-:-:S06]  /*00f0*/  IADD3 R4, PT, PT, R2, 0xffffffe, RZ ;  /* 0x0ffffffe02047810 */ /* 0x001fcc0007ffe0ff */
[----:B------:R0:W1:Y:S02]  /*0100*/  F2I.FTZ.U32.TRUNC.NTZ R5, R4 ;  /* 0x0000000400057305 */ /* 0x000064000021f000 */
[----:B0-----:R-:W-:Y:S02]  /*0110*/  HFMA2 R4, -RZ, RZ, 0, 0 ;  /* 0x00000000ff047431 */ /* 0x001fe400000001ff */
[----:B-1----:R-:W-:-:S04]  /*0120*/  IMAD.MOV R6, RZ, RZ, -R5 ;  /* 0x000000ffff067224 */ /* 0x002fc800078e0a05 */
[----:B------:R-:W-:Y:S01]  /*0130*/  IMAD R9, R6, R7, RZ ;  /* 0x0000000706097224 */ /* 0x000fe200078e02ff */
[----:B------:R-:W-:-:S03]  /*0140*/  IABS R6, R0 ;  /* 0x0000000000067213 */ /* 0x000fc60000000000 */
[----:B------:R-:W-:-:S06]  /*0150*/  IMAD.HI.U32 R5, R5, R9, R4 ;  /* 0x0000000905057227 */ /* 0x000fcc00078e0004 */
[----:B------:R-:W-:-:S04]  /*0160*/  IMAD.HI.U32 R5, R5, R6, RZ ;  /* 0x0000000605057227 */ /* 0x000fc800078e00ff */
[----:B------:R-:W-:-:S04]  /*0170*/  IMAD.MOV R2, RZ, RZ, -R5 ;  /* 0x000000ffff027224 */ /* 0x000fc800078e0a05 */
[----:B------:R-:W-:-:S05]  /*0180*/  IMAD R2, R7, R2, R6 ;  /* 0x0000000207027224 */ /* 0x000fca00078e0206 */
[----:B------:R-:W-:-:S13]  /*0190*/  ISETP.GT.U32.AND P2, PT, R7, R2, PT ;  /* 0x000000020700720c */ /* 0x000fda0003f44070 */
[-C--:B------:R-:W-:Y:S01]  /*01a0*/  @!P2 IADD3 R2, PT, PT, R2, -R7.reuse, RZ ;  /* 0x800000070202a210 */ /* 0x080fe20007ffe0ff */
[----:B------:R-:W-:Y:S01]  /*01b0*/  @!P2 VIADD R5, R5, 0x1 ;  /* 0x000000010505a836 */ /* 0x000fe20000000000 */
[----:B------:R-:W-:Y:S02]  /*01c0*/  ISETP.NE.AND P2, PT, R3, RZ, PT ;  /* 0x000000ff0300720c */ /* 0x000fe40003f45270 */
[----:B------:R-:W-:Y:S02]  /*01d0*/  ISETP.GE.U32.AND P0, PT, R2, R7, PT ;  /* 0x000000070200720c */ /* 0x000fe40003f06070 */
[----:B------:R-:W-:Y:S01]  /*01e0*/  LOP3.LUT R2, R0, R3, RZ, 0x3c, !PT ;  /* 0x0000000300027212 */ /* 0x000fe200078e3cff */
[----:B------:R-:W0:Y:S03]  /*01f0*/  LDC.64 R6, c[0x0][0x3a0] ;  /* 0x0000e800ff067b82 */ /* 0x000e260000000a00 */
[----:B------:R-:W-:-:S07]  /*0200*/  ISETP.GE.AND P1, PT, R2, RZ, PT ;  /* 0x000000ff0200720c */ /* 0x000fce0003f26270 */
[----:B------:R-:W-:-:S05]  /*0210*/  @P0 IADD3 R5, PT, PT, R5, 0x1, RZ ;  /* 0x0000000105050810 */ /* 0x000fca0007ffe0ff */
[----:B------:R-:W-:Y:S02]  /*0220*/  IMAD.MOV.U32 R2, RZ, RZ, R5 ;  /* 0x000000ffff027224 */ /* 0x000fe400078e0005 */
[----:B------:R-:W1:Y:S03]  /*0230*/  LDC.64 R4, c[0x0][0x390] ;  /* 0x0000e400ff047b82 */ /* 0x000e660000000a00 */
[----:B------:R-:W-:Y:S02]  /*0240*/  @!P1 IADD3 R2, PT, PT, -R2, RZ, RZ ;  /* 0x000000ff02029210 */ /* 0x000fe40007ffe1ff */
[----:B------:R-:W-:-:S04]  /*0250*/  @!P2 LOP3.LUT R2, RZ, R3, RZ, 0x33, !PT ;  /* 0x00000003ff02a212 */ /* 0x000fc800078e33ff */
[----:B------:R-:W-:Y:S01]  /*0260*/  I2FP.F32.S32 R8, R2 ;  /* 0x0000000200087245 */ /* 0x000fe20000201400 */
[----:B------:R-:W-:-:S04]  /*0270*/  IMAD.MOV R2, RZ, RZ, -R2 ;  /* 0x000000ffff027224 */ /* 0x000fc800078e0a02 */
[----:B------:R-:W-:Y:S01]  /*0280*/  IMAD R3, R3, R2, R0 ;  /* 0x0000000203037224 */ /* 0x000fe200078e0200 */
[----:B------:R-:W2:Y:S04]  /*0290*/  F2I.TRUNC.NTZ R8, R8 ;  /* 0x0000000800087305 */ /* 0x000ea8000020f100 */
[----:B------:R-:W-:-:S05]  /*02a0*/  IADD3 R3, PT, PT, R3, UR4, RZ ;  /* 0x0000000403037c10 */ /* 0x000fca000fffe0ff */
[----:B-1----:R-:W-:-:S04]  /*02b0*/  IMAD.WIDE.U32 R2, R3, 0x4, R4 ;  /* 0x0000000403027825 */ /* 0x002fc800078e0004 */
[----:B--2---:R-:W-:-:S04]  /*02c0*/  VIADD R9, R8, UR4 ;  /* 0x0000000408097c36 */ /* 0x004fc80008000000 */
[----:B0-----:R-:W-:Y:S02]  /*02d0*/  IMAD.WIDE R4, R9, 0x4, R6 ;  /* 0x0000000409047825 */ /* 0x001fe400078e0206 */
[----:B------:R1:W5:Y:S04]  /*02e0*/  LDG.E R6, desc[UR6][R2.64] ;  /* 0x0000000602067981 */ /* 0x000368000c1e1900 */
[----:B------:R1:W5:Y:S01]  /*02f0*/  LDG.E R7, desc[UR6][R4.64] ;  /* 0x0000000604077981 */ /* 0x000362000c1e1900 */
[----:B------:R-:W-:Y:S05]  /*0300*/  BRA `(.L_x_4) ;  /* 0x00000000001c7947 */ /* 0x000fea0003800000 */
.L_x_3:
[----:B------:R-:W0:Y:S01]  /*0310*/  LDC.64 R6, c[0x0][0x3b0] ;  /* 0x0000ec00ff067b82 */ /* 0x000e220000000a00 */
[----:B------:R-:W-:-:S05]  /*0320*/  IADD3 R2, PT, PT, -R9, R0, RZ ;  /* 0x0000000009027210 */ /* 0x000fca0007ffe1ff */
[----:B------:R-:W-:Y:S02]  /*0330*/  IMAD R3, R3, UR5, R2 ;  /* 0x0000000503037c24 */ /* 0x000fe4000f8e0202 */
[----:B------:R-:W1:Y:S02]  /*0340*/  LDC.64 R4, c[0x0][0x380] ;  /* 0x0000e000ff047b82 */ /* 0x000e640000000a00 */
[----:B0-----:R-:W-:-:S05]  /*0350*/  IMAD.WIDE R2, R3, 0x4, R6 ;  /* 0x0000000403027825 */ /* 0x001fca00078e0206 */
[----:B------:R0:W5:Y:S04]  /*0360*/  LDG.E R7, desc[UR6][R2.64] ;  /* 0x0000000602077981 */ /* 0x000168000c1e1900 */
[----:B-1----:R0:W5:Y:S02]  /*0370*/  LDG.E R6, desc[UR6][R4.64] ;  /* 0x0000000604067981 */ /* 0x002164000c1e1900 */
.L_x_4:
[----:B------:R-:W-:Y:S05]  /*0380*/  BSYNC.RECONVERGENT B0 ;  /* 0x0000000000007941 */ /* 0x000fea0003800200 */
.L_x_2:
[----:B01----:R-:W0:Y:S01]  /*0390*/  LDC.64 R2, c[0x0][0x3c0] ;  /* 0x0000f000ff027b82 */ /* 0x003e220000000a00 */
[----:B------:R-:W-:Y:S01]  /*03a0*/  IADD3 R5, PT, PT, R0, UR4, RZ ;  /* 0x0000000400057c10 */ /* 0x000fe2000fffe0ff */
[----:B-----5:R-:W-:-:S04]  /*03b0*/  FMUL R7, R7, R6 ;  /* 0x0000000607077220 */ /* 0x020fc80000400000 */
[----:B0-----:R-:W-:-:S05]  /*03c0*/  IMAD.WIDE.U32 R2, R5, 0x4, R2 ;  /* 0x0000000405027825 */ /* 0x001fca00078e0002 */
[----:B------:R-:W-:Y:S01]  /*03d0*/  STG.E desc[UR6][R2.64], R7 ;  /* 0x0000000702007986 */ /* 0x000fe2000c101906 */
[----:B------:R-:W-:Y:S05]  /*03e0*/  EXIT ;  /* 0x000000000000794d */ /* 0x000fea0003800000 */
.L_x_5:
        /* <DEDUP_REMOVED lines=9> */
.L_x_26:


//--------------------- .text._Z7delta_kPfS_iS_S_ --------------------------
	.section	.text._Z7delta_kPfS_iS_S_,"ax",@progbits
	.align	128
        .global         _Z7delta_kPfS_iS_S_
        .type           _Z7delta_kPfS_iS_S_,@function
        .size           _Z7delta_kPfS_iS_S_,(.L_x_27 - _Z7delta_kPfS_iS_S_)
        .other          _Z7delta_kPfS_iS_S_,@"STO_CUDA_ENTRY STV_DEFAULT"
_Z7delta_kPfS_iS_S_:
.text._Z7delta_kPfS_iS_S_:
[----:B------:R-:W-:Y:S01]  /*0000*/  LDC R1, c[0x0][0x37c] ;  /* 0x0000df00ff017b82 */ /* 0x000fe20000000800 */
[----:B------:R-:W0:Y:S01]  /*0010*/  LDCU UR6, c[0x0][0x390] ;  /* 0x00007200ff0677ac */ /* 0x000e220008000800 */
[----:B------:R-:W1:Y:S06]  /*0020*/  S2R R0, SR_TID.X ;  /* 0x0000000000007919 */ /* 0x000e6c0000002100 */
[----:B------:R-:W2:Y:S01]  /*0030*/  S2UR UR12, SR_CTAID.X ;  /* 0x00000000000c79c3 */ /* 0x000ea20000002500 */
[----:B------:R-:W-:Y:S01]  /*0040*/  HFMA2 R14, -RZ, RZ, 0, 0 ;  /* 0x00000000ff0e7431 */ /* 0x000fe200000001ff */
[----:B------:R-:W3:Y:S01]  /*0050*/  LDCU.64 UR10, c[0x0][0x358] ;  /* 0x00006b00ff0a77ac */ /* 0x000ee20008000a00 */
[----:B0-----:R-:W-:-:S09]  /*0060*/  UISETP.GE.AND UP0, UPT, UR6, 0x1, UPT ;  /* 0x000000010600788c */ /* 0x001fd2000bf06270 */
[----:B---3--:R-:W-:Y:S05]  /*0070*/  BRA.U !UP0, `(.L_x_6) ;  /* 0x0000000908d87547 */ /* 0x008fea000b800000 */
[----:B------:R-:W-:Y:S02]  /*0080*/  UISETP.GE.U32.AND UP1, UPT, UR6, 0x10, UPT ;  /* 0x000000100600788c */ /* 0x000fe4000bf26070 */
[----:B-1----:R-:W-:Y:S01]  /*0090*/  IMAD R6, R0, UR6, RZ ;  /* 0x0000000600067c24 */ /* 0x002fe2000f8e02ff */
[----:B------:R-:W-:Y:S01]  /*00a0*/  ULOP3.LUT UR8, UR6, 0xf, URZ, 0xc0, !UPT ;  /* 0x0000000f06087892 */ /* 0x000fe2000f8ec0ff */
[----:B------:R-:W-:Y:S01]  /*00b0*/  MOV R14, RZ ;  /* 0x000000ff000e7202 */ /* 0x000fe20000000f00 */
[----:B--2---:R-:W-:Y:S01]  /*00c0*/  UIMAD UR7, UR12, UR6, URZ ;  /* 0x000000060c0772a4 */ /* 0x004fe2000f8e02ff */
[----:B------:R-:W-:Y:S01]  /*00d0*/  MOV R7, RZ ;  /* 0x000000ff00077202 */ /* 0x000fe20000000f00 */
[----:B------:R-:W-:Y:S02]  /*00e0*/  UISETP.NE.AND UP0, UPT, UR8, URZ, UPT ;  /* 0x000000ff0800728c */ /* 0x000fe4000bf05270 */
[----:B------:R-:W-:Y:S09]  /*00f0*/  BRA.U !UP1, `(.L_x_7) ;  /* 0x0000000509147547 */ /* 0x000ff2000b800000 */
[----:B------:R-:W0:Y:S01]  /*0100*/  LDC.64 R2, c[0x0][0x398] ;  /* 0x0000e600ff027b82 */ /* 0x000e220000000a00 */
[----:B------:R-:W1:Y:S01]  /*0110*/  LDCU.64 UR4, c[0x0][0x388] ;  /* 0x00007100ff0477ac */ /* 0x000e620008000a00 */
[----:B------:R-:W-:Y:S01]  /*0120*/  MOV R14, RZ ;  /* 0x000000ff000e7202 */ /* 0x000fe20000000f00 */
[----:B------:R-:W-:-:S06]  /*0130*/  ULOP3.LUT UR9, UR6, 0x7ffffff0, URZ, 0xc0, !UPT ;  /* 0x7ffffff006097892 */ /* 0x000fcc000f8ec0ff */
[----:B------:R-:W-:Y:S01]  /*0140*/  MOV R7, UR9 ;  /* 0x0000000900077c02 */ /* 0x000fe20008000f00 */
[----:B-1----:R-:W-:-:S04]  /*0150*/  UIMAD.WIDE.U32 UR4, UR7, 0x4, UR4 ;  /* 0x00000004070478a5 */ /* 0x002fc8000f8e0004 */
[----:B------:R-:W-:Y:S01]  /*0160*/  UIADD3 UR13, UP1, UPT, UR4, 0x20, URZ ;  /* 0x00000020040d7890 */ /* 0x000fe2000ff3e0ff */
[----:B0-----:R-:W-:-:S03]  /*0170*/  IMAD.WIDE.U32 R2, R6, 0x4, R2 ;  /* 0x0000000406027825 */ /* 0x001fc600078e0002 */
[----:B------:R-:W-:Y:S01]  /*0180*/  UIADD3.X UR4, UPT, UPT, URZ, UR5, URZ, UP1, !UPT ;  /* 0x00000005ff047290 */ /* 0x000fe20008ffe4ff */
[----:B------:R-:W-:Y:S01]  /*0190*/  IADD3 R2, P0, PT, R2, 0x20, RZ ;  /* 0x0000002002027810 */ /* 0x000fe20007f1e0ff */
[----:B------:R-:W-:Y:S01]  /*01a0*/  UIADD3 UR5, UPT, UPT, -UR9, URZ, URZ ;  /* 0x000000ff09057290 */ /* 0x000fe2000fffe1ff */
[----:B------:R-:W-:Y:S02]  /*01b0*/  MOV R4, UR13 ;  /* 0x0000000d00047c02 */ /* 0x000fe40008000f00 */
[----:B------:R-:W-:Y:S02]  /*01c0*/  IADD3.X R3, PT, PT, RZ, R3, RZ, P0, !PT ;  /* 0x00000003ff037210 */ /* 0x000fe400007fe4ff */
[----:B------:R-:W-:-:S07]  /*01d0*/  MOV R5, UR4 ;  /* 0x0000000400057c02 */ /* 0x000fce0008000f00 */
.L_x_8:
[----:B------:R-:W2:Y:S04]  /*01e0*/  LDG.E R15, desc[UR10][R2.64+-0x20] ;  /* 0xffffe00a020f7981 */ /* 0x000ea8000c1e1900 */
[----:B------:R-:W2:Y:S04]  /*01f0*/  LDG.E R16, desc[UR10][R4.64+-0x20] ;  /* 0xffffe00a04107981 */ /* 0x000ea8000c1e1900 */
[----:B------:R-:W3:Y:S04]  /*0200*/  LDG.E R24, desc[UR10][R2.64+-0x1c] ;  /* 0xffffe40a02187981 */ /* 0x000ee8000c1e1900 */
[----:B------:R-:W3:Y:S04]  /*0210*/  LDG.E R25, desc[UR10][R4.64+-0x1c] ;  /* 0xffffe40a04197981 */ /* 0x000ee8000c1e1900 */
[----:B------:R-:W4:Y:S04]  /*0220*/  LDG.E R19, desc[UR10][R2.64+-0x18] ;  /* 0xffffe80a02137981 */ /* 0x000f28000c1e1900 */
[----:B------:R-:W4:Y:S04]  /*0230*/  LDG.E R18, desc[UR10][R4.64+-0x18] ;  /* 0xffffe80a04127981 */ /* 0x000f28000c1e1900 */
[----:B------:R-:W5:Y:S04]  /*0240*/  LDG.E R20, desc[UR10][R2.64+-0x14] ;  /* 0xffffec0a02147981 */ /* 0x000f68000c1e1900 */
        /* <DEDUP_REMOVED lines=9> */
[----:B------:R-:W5:Y:S01]  /*02e0*/  LDG.E R17, desc[UR10][R4.64] ;  /* 0x0000000a04117981 */ /* 0x000f62000c1e1900 */
[----:B--2---:R-:W-:-:S03]  /*02f0*/  FFMA R15, R15, R16, R14 ;  /* 0x000000100f0f7223 */ /* 0x004fc6000000000e */
[----:B------:R-:W2:Y:S04]  /*0300*/  LDG.E R16, desc[UR10][R2.64] ;  /* 0x0000000a02107981 */ /* 0x000ea8000c1e1900 */
[----:B------:R-:W2:Y:S01]  /*0310*/  LDG.E R14, desc[UR10][R2.64+0x4] ;  /* 0x0000040a020e7981 */ /* 0x000ea2000c1e1900 */
[----:B---3--:R-:W-:-:S03]  /*0320*/  FFMA R24, R24, R25, R15 ;  /* 0x0000001918187223 */ /* 0x008fc6000000000f */
[----:B------:R-:W3:Y:S01]  /*0330*/  LDG.E R15, desc[UR10][R4.64+0x4] ;  /* 0x0000040a040f7981 */ /* 0x000ee2000c1e1900 */
[----:B----4-:R-:W-:-:S03]  /*0340*/  FFMA R25, R19, R18, R24 ;  /* 0x0000001213197223 */ /* 0x010fc60000000018 */
[----:B------:R-:W4:Y:S04]  /*0350*/  LDG.E R18, desc[UR10][R2.64+0x8] ;  /* 0x0000080a02127981 */ /* 0x000f28000c1e1900 */
[----:B------:R-:W4:Y:S01]  /*0360*/  LDG.E R19, desc[UR10][R4.64+0x8] ;  /* 0x0000080a04137981 */ /* 0x000f22000c1e1900 */
[----:B-----5:R-:W-:-:S03]  /*0370*/  FFMA R25, R20, R21, R25 ;  /* 0x0000001514197223 */ /* 0x020fc60000000019 */
[----:B------:R-:W5:Y:S04]  /*0380*/  LDG.E R20, desc[UR10][R2.64+0xc] ;  /* 0x00000c0a02147981 */ /* 0x000f68000c1e1900 */
[----:B------:R-:W5:Y:S01]  /*0390*/  LDG.E R21, desc[UR10][R4.64+0xc] ;  /* 0x00000c0a04157981 */ /* 0x000f62000c1e1900 */
[----:B------:R-:W-:-:S03]  /*03a0*/  FFMA R25, R22, R23, R25 ;  /* 0x0000001716197223 */ /* 0x000fc60000000019 */
[----:B------:R-:W5:Y:S04]  /*03b0*/  LDG.E R22, desc[UR10][R2.64+0x10] ;  /* 0x0000100a02167981 */ /* 0x000f68000c1e1900 */
[----:B------:R-:W5:Y:S01]  /*03c0*/  LDG.E R23, desc[UR10][R4.64+0x10] ;  /* 0x0000100a04177981 */ /* 0x000f62000c1e1900 */
[----:B------:R-:W-:-:S03]  /*03d0*/  FFMA R26, R12, R13, R25 ;  /* 0x0000000d0c1a7223 */ /* 0x000fc60000000019 */
[----:B------:R-:W5:Y:S04]  /*03e0*/  LDG.E R24, desc[UR10][R2.64+0x14] ;  /* 0x0000140a02187981 */ /* 0x000f68000c1e1900 */
[----:B------:R-:W5:Y:S04]  /*03f0*/  LDG.E R25, desc[UR10][R4.64+0x14] ;  /* 0x0000140a04197981 */ /* 0x000f68000c1e1900 */
[----:B------:R-:W5:Y:S01]  /*0400*/  LDG.E R13, desc[UR10][R2.64+0x18] ;  /* 0x0000180a020d7981 */ /* 0x000f62000c1e1900 */
[----:B------:R-:W-:-:S03]  /*0410*/  FFMA R27, R11, R8, R26 ;  /* 0x000000080b1b7223 */ /* 0x000fc6000000001a */
[----:B------:R-:W5:Y:S04]  /*0420*/  LDG.E R12, desc[UR10][R4.64+0x18] ;  /* 0x0000180a040c7981 */ /* 0x000f68000c1e1900 */
[----:B------:R0:W5:Y:S04]  /*0430*/  LDG.E R8, desc[UR10][R2.64+0x1c] ;  /* 0x00001c0a02087981 */ /* 0x000168000c1e1900 */
[----:B------:R1:W5:Y:S01]  /*0440*/  LDG.E R11, desc[UR10][R4.64+0x1c] ;  /* 0x00001c0a040b7981 */ /* 0x000362000c1e1900 */
[----:B------:R-:W-:Y:S01]  /*0450*/  FFMA R9, R10, R9, R27 ;  /* 0x000000090a097223 */ /* 0x000fe2000000001b */
[----:B------:R-:W-:-:S04]  /*0460*/  UIADD3 UR5, UPT, UPT, UR5, 0x10, URZ ;  /* 0x0000001005057890 */ /* 0x000fc8000fffe0ff */
[----:B------:R-:W-:Y:S01]  /*0470*/  UISETP.NE.AND UP1, UPT, UR5, URZ, UPT ;  /* 0x000000ff0500728c */ /* 0x000fe2000bf25270 */
[----:B0-----:R-:W-:Y:S02]  /*0480*/  IADD3 R2, P0, PT, R2, 0x40, RZ ;  /* 0x0000004002027810 */ /* 0x001fe40007f1e0ff */
[----:B-1----:R-:W-:Y:S02]  /*0490*/  IADD3 R4, P1, PT, R4, 0x40, RZ ;  /* 0x0000004004047810 */ /* 0x002fe40007f3e0ff */
[----:B------:R-:W-:Y:S02]  /*04a0*/  IADD3.X R3, PT, PT, RZ, R3, RZ, P0, !PT ;  /* 0x00000003ff037210 */ /* 0x000fe400007fe4ff */
[----:B------:R-:W-:Y:S01]  /*04b0*/  IADD3.X R5, PT, PT, RZ, R5, RZ, P1, !PT ;  /* 0x00000005ff057210 */ /* 0x000fe20000ffe4ff */
[----:B--2---:R-:W-:-:S04]  /*04c0*/  FFMA R9, R16, R17, R9 ;  /* 0x0000001110097223 */ /* 0x004fc80000000009 */
[----:B---3--:R-:W-:-:S04]  /*04d0*/  FFMA R9, R14, R15, R9 ;  /* 0x0000000f0e097223 */ /* 0x008fc80000000009 */
[----:B----4-:R-:W-:-:S04]  /*04e0*/  FFMA R9, R18, R19, R9 ;  /* 0x0000001312097223 */ /* 0x010fc80000000009 */
[----:B-----5:R-:W-:-:S04]  /*04f0*/  FFMA R9, R20, R21, R9 ;  /* 0x0000001514097223 */ /* 0x020fc80000000009 */
[----:B------:R-:W-:-:S04]  /*0500*/  FFMA R9, R22, R23, R9 ;  /* 0x0000001716097223 */ /* 0x000fc80000000009 */
[----:B------:R-:W-:-:S04]  /*0510*/  FFMA R24, R24, R25, R9 ;  /* 0x0000001918187223 */ /* 0x000fc80000000009 */
[----:B------:R-:W-:-:S04]  /*0520*/  FFMA R13, R13, R12, R24 ;  /* 0x0000000c0d0d7223 */ /* 0x000fc80000000018 */
[----:B------:R-:W-:Y:S01]  /*0530*/  FFMA R14, R8, R11, R13 ;  /* 0x0000000b080e7223 */ /* 0x000fe2000000000d */
[----:B------:R-:W-:Y:S06]  /*0540*/  BRA.U UP1, `(.L_x_8) ;  /* 0xfffffffd01247547 */ /* 0x000fec000b83ffff */
.L_x_7:
[----:B------:R-:W-:Y:S05]  /*0550*/  BRA.U !UP0, `(.L_x_6) ;  /* 0x0000000508a07547 */ /* 0x000fea000b800000 */
[----:B------:R-:W-:Y:S02]  /*0560*/  UISETP.GE.U32.AND UP0, UPT, UR8, 0x8, UPT ;  /* 0x000000080800788c */ /* 0x000fe4000bf06070 */
[----:B------:R-:W-:-:S04]  /*0570*/  ULOP3.LUT UR5, UR6, 0x7, URZ, 0xc0, !UPT ;  /* 0x0000000706057892 */ /* 0x000fc8000f8ec0ff */
[----:B------:R-:W-:-:S03]  /*0580*/  UISETP.NE.AND UP1, UPT, UR5, URZ, UPT ;  /* 0x000000ff0500728c */ /* 0x000fc6000bf25270 */
[----:B------:R-:W-:Y:S08]  /*0590*/  BRA.U !UP0, `(.L_x_9) ;  /* 0x0000000108a47547 */ /* 0x000ff0000b800000 */
[----:B------:R-:W0:Y:S01]  /*05a0*/  LDC.64 R10, c[0x0][0x398] ;  /* 0x0000e600ff0a7b82 */ /* 0x000e220000000a00 */
[----:B------:R-:W1:Y:S01]  /*05b0*/  LDCU.64 UR8, c[0x0][0x398] ;  /* 0x00007300ff0877ac */ /* 0x000e620008000a00 */
[CC--:B------:R-:W-:Y:S02]  /*05c0*/  IADD3 R5, PT, PT, R6.reuse, R7.reuse, RZ ;  /* 0x0000000706057210 */ /* 0x0c0fe40007ffe0ff */
[C---:B------:R-:W-:Y:S02]  /*05d0*/  IADD3 R12, P1, PT, R7.reuse, UR7, RZ ;  /* 0x00000007070c7c10 */ /* 0x040fe4000ff3e0ff */
[----:B------:R-:W-:Y:S02]  /*05e0*/  IADD3 R16, P0, PT, R6, R7, RZ ;  /* 0x0000000706107210 */ /* 0x000fe40007f1e0ff */
[----:B------:R-:W2:Y:S01]  /*05f0*/  LDC.64 R2, c[0x0][0x388] ;  /* 0x0000e200ff027b82 */ /* 0x000ea20000000a00 */
[----:B------:R-:W-:Y:S02]  /*0600*/  IADD3 R13, PT, PT, R7, UR7, RZ ;  /* 0x00000007070d7c10 */ /* 0x000fe4000fffe0ff */
[----:B------:R-:W-:-:S02]  /*0610*/  IADD3.X R15, PT, PT, RZ, RZ, RZ, P1, !PT ;  /* 0x000000ffff0f7210 */ /* 0x000fc40000ffe4ff */
[----:B------:R-:W-:-:S03]  /*0620*/  IADD3.X R17, PT, PT, RZ, RZ, RZ, P0, !PT ;  /* 0x000000ffff117210 */ /* 0x000fc600007fe4ff */
[----:B------:R-:W3:Y:S01]  /*0630*/  LDC.64 R8, c[0x0][0x388] ;  /* 0x0000e200ff087b82 */ /* 0x000ee20000000a00 */
[----:B-1----:R-:W-:Y:S01]  /*0640*/  LEA R4, P0, R16, UR8, 0x2 ;  /* 0x0000000810047c11 */ /* 0x002fe2000f8010ff */
[----:B0-----:R-:W-:-:S03]  /*0650*/  IMAD.WIDE.U32 R10, R5, 0x4, R10 ;  /* 0x00000004050a7825 */ /* 0x001fc600078e000a */
[----:B------:R-:W-:-:S03]  /*0660*/  LEA.HI.X R5, R16, UR9, R17, 0x2, P0 ;  /* 0x0000000910057c11 */ /* 0x000fc600080f1411 */
[----:B------:R-:W4:Y:S01]  /*0670*/  LDG.E R11, desc[UR10][R10.64] ;  /* 0x0000000a0a0b7981 */ /* 0x000f22000c1e1900 */
[----:B--2---:R-:W-:-:S03]  /*0680*/  LEA R2, P1, R12, R2, 0x2 ;  /* 0x000000020c027211 */ /* 0x004fc600078210ff */
[----:B------:R-:W2:Y:S01]  /*0690*/  LDG.E R16, desc[UR10][R4.64+0x4] ;  /* 0x0000040a04107981 */ /* 0x000ea2000c1e1900 */
[----:B------:R-:W-:-:S03]  /*06a0*/  LEA.HI.X R3, R12, R3, R15, 0x2, P1 ;  /* 0x000000030c037211 */ /* 0x000fc600008f140f */
[----:B------:R-:W5:Y:S01]  /*06b0*/  LDG.E R18, desc[UR10][R4.64+0x8] ;  /* 0x0000080a04127981 */ /* 0x000f62000c1e1900 */
[----:B---3--:R-:W-:-:S03]  /*06c0*/  IMAD.WIDE.U32 R8, R13, 0x4, R8 ;  /* 0x000000040d087825 */ /* 0x008fc600078e0008 */
[----:B------:R-:W2:Y:S04]  /*06d0*/  LDG.E R13, desc[UR10][R2.64+0x4] ;  /* 0x0000040a020d7981 */ /* 0x000ea8000c1e1900 */
[----:B------:R-:W4:Y:S04]  /*06e0*/  LDG.E R12, desc[UR10][R8.64] ;  /* 0x0000000a080c7981 */ /* 0x000f28000c1e1900 */
[----:B------:R-:W5:Y:S04]  /*06f0*/  LDG.E R15, desc[UR10][R2.64+0x8] ;  /* 0x0000080a020f7981 */ /* 0x000f68000c1e1900 */
[----:B------:R-:W3:Y:S04]  /*0700*/  LDG.E R20, desc[UR10][R4.64+0xc] ;  /* 0x00000c0a04147981 */ /* 0x000ee8000c1e1900 */
        /* <DEDUP_REMOVED lines=8> */
[----:B------:R-:W3:Y:S01]  /*0790*/  LDG.E R23, desc[UR10][R2.64+0x1c] ;  /* 0x00001c0a02177981 */ /* 0x000ee2000c1e1900 */
[----:B------:R-:W-:-:S02]  /*07a0*/  VIADD R7, R7, 0x8 ;  /* 0x0000000807077836 */ /* 0x000fc40000000000 */
[----:B----4-:R-:W-:-:S04]  /*07b0*/  FFMA R11, R11, R12, R14 ;  /* 0x0000000c0b0b7223 */ /* 0x010fc8000000000e */
[----:B--2---:R-:W-:-:S04]  /*07c0*/  FFMA R11, R16, R13, R11 ;  /* 0x0000000d100b7223 */ /* 0x004fc8000000000b */
[----:B-----5:R-:W-:-:S04]  /*07d0*/  FFMA R11, R18, R15, R11 ;  /* 0x0000000f120b7223 */ /* 0x020fc8000000000b */
[----:B---3--:R-:W-:-:S04]  /*07e0*/  FFMA R11, R20, R17, R11 ;  /* 0x00000011140b7223 */ /* 0x008fc8000000000b */
[----:B------:R-:W-:-:S04]  /*07f0*/  FFMA R11, R22, R19, R11 ;  /* 0x00000013160b7223 */ /* 0x000fc8000000000b */
[----:B------:R-:W-:-:S04]  /*0800*/  FFMA R11, R24, R10, R11 ;  /* 0x0000000a180b7223 */ /* 0x000fc8000000000b */
[----:B------:R-:W-:-:S04]  /*0810*/  FFMA R8, R8, R9, R11 ;  /* 0x0000000908087223 */ /* 0x000fc8000000000b */
[----:B------:R-:W-:-:S07]  /*0820*/  FFMA R14, R21, R23, R8 ;  /* 0x00000017150e7223 */ /* 0x000fce0000000008 */
.L_x_9:
        /* <DEDUP_REMOVED lines=8> */
[C---:B------:R-:W-:Y:S02]  /*08b0*/  IADD3 R13, PT, PT, R7.reuse, UR7, RZ ;  /* 0x00000007070d7c10 */ /* 0x040fe4000fffe0ff */
[----:B------:R-:W-:Y:S02]  /*08c0*/  IADD3 R16, P1, PT, R7, UR7, RZ ;  /* 0x0000000707107c10 */ /* 0x000fe4000ff3e0ff */
[----:B------:R-:W2:Y:S01]  /*08d0*/  LDC.64 R8, c[0x0][0x388] ;  /* 0x0000e200ff087b82 */ /* 0x000ea20000000a00 */
[----:B------:R-:W-:Y:S02]  /*08e0*/  IADD3 R12, P0, PT, R6, R7, RZ ;  /* 0x00000007060c7210 */ /* 0x000fe40007f1e0ff */
[----:B------:R-:W-:-:S02]  /*08f0*/  IADD3.X R17, PT, PT, RZ, RZ, RZ, P1, !PT ;  /* 0x000000ffff117210 */ /* 0x000fc40000ffe4ff */
[----:B------:R-:W-:-:S03]  /*0900*/  IADD3.X R15, PT, PT, RZ, RZ, RZ, P0, !PT ;  /* 0x000000ffff0f7210 */ /* 0x000fc600007fe4ff */
[----:B------:R-:W3:Y:S01]  /*0910*/  LDC.64 R2, c[0x0][0x388] ;  /* 0x0000e200ff027b82 */ /* 0x000ee20000000a00 */
[----:B-1----:R-:W-:Y:S01]  /*0920*/  LEA R4, P0, R12, UR8, 0x2 ;  /* 0x000000080c047c11 */ /* 0x002fe2000f8010ff */
[----:B0-----:R-:W-:-:S03]  /*0930*/  IMAD.WIDE.U32 R10, R5, 0x4, R10 ;  /* 0x00000004050a7825 */ /* 0x001fc600078e000a */
[----:B------:R-:W-:-:S03]  /*0940*/  LEA.HI.X R5, R12, UR9, R15, 0x2, P0 ;  /* 0x000000090c057c11 */ /* 0x000fc600080f140f */
[----:B------:R-:W4:Y:S01]  /*0950*/  LDG.E R11, desc[UR10][R10.64] ;  /* 0x0000000a0a0b7981 */ /* 0x000f22000c1e1900 */
[----:B--2---:R-:W-:-:S03]  /*0960*/  IMAD.WIDE.U32 R8, R13, 0x4, R8 ;  /* 0x000000040d087825 */ /* 0x004fc600078e0008 */
[----:B------:R-:W2:Y:S04]  /*0970*/  LDG.E R13, desc[UR10][R4.64+0x4] ;  /* 0x0000040a040d7981 */ /* 0x000ea8000c1e1900 */
[----:B------:R-:W4:Y:S01]  /*0980*/  LDG.E R8, desc[UR10][R8.64] ;  /* 0x0000000a08087981 */ /* 0x000f22000c1e1900 */
[----:B---3--:R-:W-:-:S03]  /*0990*/  LEA R2, P1, R16, R2, 0x2 ;  /* 0x0000000210027211 */ /* 0x008fc600078210ff */
[----:B------:R-:W3:Y:S01]  /*09a0*/  LDG.E R15, desc[UR10][R4.64+0x8] ;  /* 0x0000080a040f7981 */ /* 0x000ee2000c1e1900 */
[----:B------:R-:W-:-:S03]  /*09b0*/  LEA.HI.X R3, R16, R3, R17, 0x2, P1 ;  /* 0x0000000310037211 */ /* 0x000fc600008f1411 */
[----:B------:R-:W5:Y:S04]  /*09c0*/  LDG.E R17, desc[UR10][R4.64+0xc] ;  /* 0x00000c0a04117981 */ /* 0x000f68000c1e1900 */
[----:B------:R-:W2:Y:S04]  /*09d0*/  LDG.E R12, desc[UR10][R2.64+0x4] ;  /* 0x0000040a020c7981 */ /* 0x000ea8000c1e1900 */
[----:B------:R-:W3:Y:S04]  /*09e0*/  LDG.E R16, desc[UR10][R2.64+0x8] ;  /* 0x0000080a02107981 */ /* 0x000ee8000c1e1900 */
[----:B------:R-:W5:Y:S01]  /*09f0*/  LDG.E R18, desc[UR10][R2.64+0xc] ;  /* 0x00000c0a02127981 */ /* 0x000f62000c1e1900 */
[----:B------:R-:W-:Y:S01]  /*0a00*/  IADD3 R7, PT, PT, R7, 0x4, RZ ;  /* 0x0000000407077810 */ /* 0x000fe20007ffe0ff */
[----:B----4-:R-:W-:-:S04]  /*0a10*/  FFMA R14, R11, R8, R14 ;  /* 0x000000080b0e7223 */ /* 0x010fc8000000000e */
[----:B--2---:R-:W-:-:S04]  /*0a20*/  FFMA R12, R13, R12, R14 ;  /* 0x0000000c0d0c7223 */ /* 0x004fc8000000000e */
[----:B---3--:R-:W-:-:S04]  /*0a30*/  FFMA R12, R15, R16, R12 ;  /* 0x000000100f0c7223 */ /* 0x008fc8000000000c */
[----:B-----5:R-:W-:-:S07]  /*0a40*/  FFMA R14, R17, R18, R12 ;  /* 0x00000012110e7223 */ /* 0x020fce000000000c */
.L_x_10:
[----:B------:R-:W-:Y:S05]  /*0a50*/  BRA.U !UP1, `(.L_x_6) ;  /* 0x0000000109607547 */ /* 0x000fea000b800000 */
[----:B------:R-:W0:Y:S01]  /*0a60*/  LDC.64 R2, c[0x0][0x388] ;  /* 0x0000e200ff027b82 */ /* 0x000e220000000a00 */
[----:B------:R-:W-:Y:S01]  /*0a70*/  IADD3 R9, PT, PT, R7, UR7, RZ ;  /* 0x0000000707097c10 */ /* 0x000fe2000fffe0ff */
[----:B------:R-:W-:Y:S01]  /*0a80*/  UIADD3 UR4, UPT, UPT, -UR4, URZ, URZ ;  /* 0x000000ff04047290 */ /* 0x000fe2000fffe1ff */
[----:B------:R-:W-:-:S05]  /*0a90*/  IADD3 R7, PT, PT, R6, R7, RZ ;  /* 0x0000000706077210 */ /* 0x000fca0007ffe0ff */
[----:B------:R-:W1:Y:S01]  /*0aa0*/  LDC.64 R4, c[0x0][0x398] ;  /* 0x0000e600ff047b82 */ /* 0x000e620000000a00 */
[----:B0-----:R-:W-:-:S04]  /*0ab0*/  IMAD.WIDE.U32 R2, R9, 0x4, R2 ;  /* 0x0000000409027825 */ /* 0x001fc800078e0002 */
[----:B------:R-:W-:Y:S01]  /*0ac0*/  IMAD.MOV.U32 R6, RZ, RZ, R2 ;  /* 0x000000ffff067224 */ /* 0x000fe200078e0002 */
[----:B------:R-:W-:Y:S01]  /*0ad0*/  MOV R9, R3 ;  /* 0x0000000300097202 */ /* 0x000fe20000000f00 */
[----:B-1----:R-:W-:-:S03]  /*0ae0*/  IMAD.WIDE.U32 R4, R7, 0x4, R4 ;  /* 0x0000000407047825 */ /* 0x002fc600078e0004 */
[----:B------:R-:W-:Y:S02]  /*0af0*/  MOV R2, R4 ;  /* 0x0000000400027202 */ /* 0x000fe40000000f00 */
[----:B------:R-:W-:-:S07]  /*0b00*/  MOV R7, R5 ;  /* 0x0000000500077202 */ /* 0x000fce0000000f00 */
.L_x_11:
[----:B------:R-:W-:Y:S02]  /*0b10*/  MOV R3, R7 ;  /* 0x0000000700037202 */ /* 0x000fe40000000f00 */
[----:B------:R-:W-:Y:S02]  /*0b20*/  MOV R4, R6 ;  /* 0x0000000600047202 */ /* 0x000fe40000000f00 */
[----:B------:R-:W-:Y:S02]  /*0b30*/  MOV R5, R9 ;  /* 0x0000000900057202 */ /* 0x000fe40000000f00 */
[----:B------:R0:W2:Y:S04]  /*0b40*/  LDG.E R3, desc[UR10][R2.64] ;  /* 0x0000000a02037981 */ /* 0x0000a8000c1e1900 */
[----:B------:R-:W2:Y:S01]  /*0b50*/  LDG.E R4, desc[UR10][R4.64] ;  /* 0x0000000a04047981 */ /* 0x000ea2000c1e1900 */
[----:B------:R-:W-:Y:S01]  /*0b60*/  UIADD3 UR4, UPT, UPT, UR4, 0x1, URZ ;  /* 0x0000000104047890 */ /* 0x000fe2000fffe0ff */
[----:B------:R-:W-:-:S03]  /*0b70*/  IADD3 R6, P0, PT, R6, 0x4, RZ ;  /* 0x0000000406067810 */ /* 0x000fc60007f1e0ff */
[----:B------:R-:W-:Y:S01]  /*0b80*/  UISETP.NE.AND UP0, UPT, UR4, URZ, UPT ;  /* 0x000000ff0400728c */ /* 0x000fe2000bf05270 */
[----:B0-----:R-:W-:Y:S02]  /*0b90*/  IADD3 R2, P1, PT, R2, 0x4, RZ ;  /* 0x0000000402027810 */ /* 0x001fe40007f3e0ff */
[----:B------:R-:W-:Y:S02]  /*0ba0*/  IADD3.X R9, PT, PT, RZ, R9, RZ, P0, !PT ;  /* 0x00000009ff097210 */ /* 0x000fe400007fe4ff */
[----:B------:R-:W-:Y:S01]  /*0bb0*/  IADD3.X R7, PT, PT, RZ, R7, RZ, P1, !PT ;  /* 0x00000007ff077210 */ /* 0x000fe20000ffe4ff */
[----:B--2---:R-:W-:-:S03]  /*0bc0*/  FFMA R14, R3, R4, R14 ;  /* 0x00000004030e7223 */ /* 0x004fc6000000000e */
[----:B------:R-:W-:Y:S05]  /*0bd0*/  BRA.U UP0, `(.L_x_11) ;  /* 0xfffffffd00cc7547 */ /* 0x000fea000b83ffff */
.L_x_6:
[----:B------:R-:W1:Y:S08]  /*0be0*/  LDC R7, c[0x0][0x360] ;  /* 0x0000d800ff077b82 */ /* 0x000e700000000800 */
[----:B------:R-:W0:Y:S08]  /*0bf0*/  LDC.64 R2, c[0x0][0x380] ;  /* 0x0000e000ff027b82 */ /* 0x000e300000000a00 */
[----:B------:R-:W3:Y:S01]  /*0c00*/  LDC.64 R4, c[0x0][0x3a0] ;  /* 0x0000e800ff047b82 */ /* 0x000ee20000000a00 */
[----:B-12---:R-:W-:-:S04]  /*0c10*/  IMAD R7, R7, UR12, R0 ;  /* 0x0000000c07077c24 */ /* 0x006fc8000f8e0200 */
[----:B0-----:R-:W-:-:S06]  /*0c20*/  IMAD.WIDE.U32 R2, R7, 0x4, R2 ;  /* 0x0000000407027825 */ /* 0x001fcc00078e0002 */
[----:B------:R-:W2:Y:S01]  /*0c30*/  LDG.E R2, desc[UR10][R2.64] ;  /* 0x0000000a02027981 */ /* 0x000ea2000c1e1900 */
[----:B---3--:R-:W-:-:S04]  /*0c40*/  IMAD.WIDE.U32 R4, R7, 0x4, R4 ;  /* 0x0000000407047825 */ /* 0x008fc800078e0004 */
[----:B--2---:R-:W-:-:S04]  /*0c50*/  FADD R9, -R2, 1 ;  /* 0x3f80000002097421 */ /* 0x004fc80000000100 */
[----:B------:R-:W-:-:S04]  /*0c60*/  FMUL R9, R2, R9 ;  /* 0x0000000902097220 */ /* 0x000fc80000400000 */
[----:B------:R-:W-:-:S05]  /*0c70*/  FMUL R9, R9, R14 ;  /* 0x0000000e09097220 */ /* 0x000fca0000400000 */
[----:B------:R-:W-:Y:S01]  /*0c80*/  STG.E desc[UR10][R4.64], R9 ;  /* 0x0000000904007986 */ /* 0x000fe2000c10190a */
[----:B------:R-:W-:Y:S05]  /*0c90*/  EXIT ;  /* 0x000000000000794d */ /* 0x000fea0003800000 */
.L_x_12:
        /* <DEDUP_REMOVED lines=14> */
.L_x_27:


//--------------------- .text._Z7delta_jPfS_S_    --------------------------
	.section	.text._Z7delta_jPfS_S_,"ax",@progbits
	.align	128
        .global         _Z7delta_jPfS_S_
        .type           _Z7delta_jPfS_S_,@function
        .size           _Z7delta_jPfS_S_,(.L_x_28 - _Z7delta_jPfS_S_)
        .other          _Z7delta_jPfS_S_,@"STO_CUDA_ENTRY STV_DEFAULT"
_Z7delta_jPfS_S_:
.text._Z7delta_jPfS_S_:
        /* <DEDUP_REMOVED lines=9> */
[----:B--2---:R-:W-:-:S06]  /*0090*/  IMAD.WIDE.U32 R2, R9, 0x4, R2 ;  /* 0x0000000409027825 */ /* 0x004fcc00078e0002 */
[----:B-1----:R-:W2:Y:S01]  /*00a0*/  LDG.E R2, desc[UR4][R2.64] ;  /* 0x0000000402027981 */ /* 0x002ea2000c1e1900 */
[----:B---3--:R-:W-:-:S06]  /*00b0*/  IMAD.WIDE.U32 R4, R9, 0x4, R4 ;  /* 0x0000000409047825 */ /* 0x008fcc00078e0004 */
[----:B------:R-:W3:Y:S01]  /*00c0*/  LDG.E R5, desc[UR4][R4.64] ;  /* 0x0000000404057981 */ /* 0x000ee2000c1e1900 */
[----:B0-----:R-:W-:-:S04]  /*00d0*/  IMAD.WIDE.U32 R6, R9, 0x4, R6 ;  /* 0x0000000409067825 */ /* 0x001fc800078e0006 */
[----:B--2---:R-:W-:-:S04]  /*00e0*/  FADD R11, -R2, 1 ;  /* 0x3f800000020b7421 */ /* 0x004fc80000000100 */
[C---:B------:R-:W-:Y:S01]  /*00f0*/  FMUL R11, R2.reuse, R11 ;  /* 0x0000000b020b7220 */ /* 0x040fe20000400000 */
[----:B---3--:R-:W-:-:S04]  /*0100*/  FADD R0, -R2, R5 ;  /* 0x0000000502007221 */ /* 0x008fc80000000100 */
[----:B------:R-:W-:-:S05]  /*0110*/  FMUL R11, R11, R0 ;  /* 0x000000000b0b7220 */ /* 0x000fca0000400000 */
[----:B------:R-:W-:Y:S01]  /*0120*/  STG.E desc[UR4][R6.64], R11 ;  /* 0x0000000b06007986 */ /* 0x000fe2000c101904 */
[----:B------:R-:W-:Y:S05]  /*0130*/  EXIT ;  /* 0x000000000000794d */ /* 0x000fea0003800000 */
.L_x_13:
        /* <DEDUP_REMOVED lines=12> */
.L_x_28:


//--------------------- .text._Z13compute_layerPfiS_S_i --------------------------
	.section	.text._Z13compute_layerPfiS_S_i,"ax",@progbits
	.align	128
        .global         _Z13compute_layerPfiS_S_i
        .type           _Z13compute_layerPfiS_S_i,@function
        .size           _Z13compute_layerPfiS_S_i,(.L_x_29 - _Z13compute_layerPfiS_S_i)
        .other          _Z13compute_layerPfiS_S_i,@"STO_CUDA_ENTRY STV_DEFAULT"
_Z13compute_layerPfiS_S_i:
.text._Z13compute_layerPfiS_S_i:
[----:B------:R-:W-:Y:S01]  /*0000*/  LDC R1, c[0x0][0x37c] ;  /* 0x0000df00ff017b82 */ /* 0x000fe20000000800 */
[----:B------:R-:W0:Y:S07]  /*0010*/  S2R R17, SR_TID.X ;  /* 0x0000000000117919 */ /* 0x000e2e0000002100 */
[----:B------:R-:W0:Y:S01]  /*0020*/  S2UR UR9, SR_CTAID.X ;  /* 0x00000000000979c3 */ /* 0x000e220000002500 */
[----:B------:R-:W1:Y:S01]  /*0030*/  LDCU UR12, c[0x0][0x388] ;  /* 0x00007100ff0c77ac */ /* 0x000e620008000800 */
[----:B------:R-:W-:Y:S01]  /*0040*/  BSSY.RECONVERGENT B0, `(.L_x_14) ;  /* 0x0000012000007945 */ /* 0x000fe20003800200 */
[----:B------:R-:W2:Y:S05]  /*0050*/  LDCU.64 UR10, c[0x0][0x358] ;  /* 0x00006b00ff0a77ac */ /* 0x000eaa0008000a00 */
[----:B------:R-:W3:Y:S01]  /*0060*/  LDC R0, c[0x0][0x360] ;  /* 0x0000d800ff007b82 */ /* 0x000ee20000000800 */
[----:B0-----:R-:W-:-:S04]  /*0070*/  IADD3 R2, PT, PT, R17, UR9, RZ ;  /* 0x0000000911027c10 */ /* 0x001fc8000fffe0ff */
[----:B-1----:R-:W-:-:S13]  /*0080*/  ISETP.GE.U32.AND P0, PT, R2, UR12, PT ;  /* 0x0000000c02007c0c */ /* 0x002fda000bf06070 */
[----:B--2---:R-:W-:Y:S05]  /*0090*/  @P0 BRA `(.L_x_15) ;  /* 0x0000000000300947 */ /* 0x004fea0003800000 */
[----:B------:R-:W0:Y:S01]  /*00a0*/  S2R R6, SR_CgaCtaId ;  /* 0x0000000000067919 */ /* 0x000e220000008800 */
[----:B------:R-:W1:Y:S01]  /*00b0*/  LDC.64 R4, c[0x0][0x380] ;  /* 0x0000e000ff047b82 */ /* 0x000e620000000a00 */
[----:B------:R-:W-:Y:S02]  /*00c0*/  MOV R3, 0x400 ;  /* 0x0000040000037802 */ /* 0x000fe40000000f00 */
[----:B------:R-:W-:Y:S02]  /*00d0*/  MOV R7, R2 ;  /* 0x0000000200077202 */ /* 0x000fe40000000f00 */
[----:B0-----:R-:W-:-:S07]  /*00e0*/  LEA R6, R6, R3, 0x18 ;  /* 0x0000000306067211 */ /* 0x001fce00078ec0ff */
.L_x_16:
[----:B01----:R-:W-:-:S06]  /*00f0*/  IMAD.WIDE.U32 R2, R7, 0x4, R4 ;  /* 0x0000000407027825 */ /* 0x003fcc00078e0004 */
[----:B------:R-:W2:Y:S01]  /*0100*/  LDG.E R2, desc[UR10][R2.64] ;  /* 0x0000000a02027981 */ /* 0x000ea2000c1e1900 */
[----:B------:R-:W-:Y:S02]  /*0110*/  LEA R9, R7, R6, 0x2 ;  /* 0x0000000607097211 */ /* 0x000fe400078e10ff */
[----:B---3--:R-:W-:-:S04]  /*0120*/  IADD3 R7, PT, PT, R0, R7, RZ ;  /* 0x0000000700077210 */ /* 0x008fc80007ffe0ff */
[----:B------:R-:W-:Y:S01]  /*0130*/  ISETP.GE.U32.AND P0, PT, R7, UR12, PT ;  /* 0x0000000c07007c0c */ /* 0x000fe2000bf06070 */
[----:B--2---:R0:W-:-:S12]  /*0140*/  STS [R9], R2 ;  /* 0x0000000209007388 */ /* 0x0041d80000000800 */
[----:B------:R-:W-:Y:S05]  /*0150*/  @!P0 BRA `(.L_x_16) ;  /* 0xfffffffc00e48947 */ /* 0x000fea000383ffff */
.L_x_15:
[----:B------:R-:W-:Y:S05]  /*0160*/  BSYNC.RECONVERGENT B0 ;  /* 0x0000000000007941 */ /* 0x000fea0003800200 */
.L_x_14:
[----:B------:R-:W-:Y:S01]  /*0170*/  BAR.SYNC.DEFER_BLOCKING 0x0 ;  /* 0x0000000000007b1d */ /* 0x000fe20000010000 */
[----:B------:R-:W-:Y:S01]  /*0180*/  UISETP.NE.AND UP0, UPT, UR12, URZ, UPT ;  /* 0x000000ff0c00728c */ /* 0x000fe2000bf05270 */
[----:B------:R-:W-:-:S08]  /*0190*/  HFMA2 R29, -RZ, RZ, 0, 0 ;  /* 0x00000000ff1d7431 */ /* 0x000fd000000001ff */
[----:B------:R-:W-:Y:S05]  /*01a0*/  BRA.U !UP0, `(.L_x_17) ;  /* 0x0000000d08047547 */ /* 0x000fea000b800000 */
[----:B------:R-:W1:Y:S01]  /*01b0*/  LDCU UR7, c[0x0][0x388] ;  /* 0x00007100ff0777ac */ /* 0x000e620008000800 */
[----:B------:R-:W-:Y:S01]  /*01c0*/  MOV R29, RZ ;  /* 0x000000ff001d7202 */ /* 0x000fe20000000f00 */
[----:B------:R-:W-:Y:S01]  /*01d0*/  UISETP.GE.U32.AND UP1, UPT, UR12, 0x10, UPT ;  /* 0x000000100c00788c */ /* 0x000fe2000bf26070 */
[----:B------:R-:W-:Y:S01]  /*01e0*/  UMOV UR4, URZ ;  /* 0x000000ff00047c82 */ /* 0x000fe20008000000 */
[----:B-1----:R-:W-:-:S04]  /*01f0*/  ULOP3.LUT UR13, UR7, 0xf, URZ, 0xc0, !UPT ;  /* 0x0000000f070d7892 */ /* 0x002fc8000f8ec0ff */
[----:B------:R-:W-:-:S03]  /*0200*/  UISETP.NE.AND UP0, UPT, UR13, URZ, UPT ;  /* 0x000000ff0d00728c */ /* 0x000fc6000bf05270 */
[----:B------:R-:W-:Y:S08]  /*0210*/  BRA.U !UP1, `(.L_x_18) ;  /* 0x00000005097c7547 */ /* 0x000ff0000b800000 */
[----:B------:R-:W1:Y:S01]  /*0220*/  S2UR UR6, SR_CgaCtaId ;  /* 0x00000000000679c3 */ /* 0x000e620000008800 */
[----:B------:R-:W-:Y:S01]  /*0230*/  UMOV UR5, 0x400 ;  /* 0x0000040000057882 */ /* 0x000fe20000000000 */
[----:B------:R-:W-:Y:S01]  /*0240*/  ULOP3.LUT UR4, UR12, 0xfffffff0, URZ, 0xc0, !UPT ;  /* 0xfffffff00c047892 */ /* 0x000fe2000f8ec0ff */
[----:B---3--:R-:W-:Y:S01]  /*0250*/  IADD3 R21, PT, PT, R17, R0, RZ ;  /* 0x0000000011157210 */ /* 0x008fe20007ffe0ff */
[C-C-:B------:R-:W-:Y:S01]  /*0260*/  IMAD R19, R0.reuse, 0x3, R17.reuse ;  /* 0x0000000300137824 */ /* 0x140fe200078e0211 */
[CC--:B------:R-:W-:Y:S01]  /*0270*/  LEA R20, R0.reuse, R17.reuse, 0x1 ;  /* 0x0000001100147211 */ /* 0x0c0fe200078e08ff */
[C-C-:B0-----:R-:W-:Y:S01]  /*0280*/  IMAD R2, R0.reuse, 0x5, R17.reuse ;  /* 0x0000000500027824 */ /* 0x141fe200078e0211 */
[CC--:B------:R-:W-:Y:S01]  /*0290*/  LEA R18, R0.reuse, R17.reuse, 0x2 ;  /* 0x0000001100127211 */ /* 0x0c0fe200078e10ff */
[C-C-:B------:R-:W-:Y:S01]  /*02a0*/  IMAD R3, R0.reuse, 0x6, R17.reuse ;  /* 0x0000000600037824 */ /* 0x140fe200078e0211 */
[C---:B------:R-:W-:Y:S01]  /*02b0*/  LEA R5, R0.reuse, R17, 0x3 ;  /* 0x0000001100057211 */ /* 0x040fe200078e18ff */
[C-C-:B------:R-:W-:Y:S01]  /*02c0*/  IMAD R4, R0.reuse, 0x7, R17.reuse ;  /* 0x0000000700047824 */ /* 0x140fe200078e0211 */
[----:B------:R-:W-:Y:S01]  /*02d0*/  MOV R29, RZ ;  /* 0x000000ff001d7202 */ /* 0x000fe20000000f00 */
[----:B------:R-:W-:-:S02]  /*02e0*/  IMAD R6, R0, 0x9, R17 ;  /* 0x0000000900067824 */ /* 0x000fc400078e0211 */
[C-C-:B------:R-:W-:Y:S02]  /*02f0*/  IMAD R7, R0.reuse, 0xa, R17.reuse ;  /* 0x0000000a00077824 */ /* 0x140fe400078e0211 */
[C-C-:B------:R-:W-:Y:S02]  /*0300*/  IMAD R12, R0.reuse, 0xb, R17.reuse ;  /* 0x0000000b000c7824 */ /* 0x140fe400078e0211 */
[C-C-:B------:R-:W-:Y:S02]  /*0310*/  IMAD R13, R0.reuse, 0xc, R17.reuse ;  /* 0x0000000c000d7824 */ /* 0x140fe400078e0211 */
[C-C-:B------:R-:W-:Y:S02]  /*0320*/  IMAD R14, R0.reuse, 0xd, R17.reuse ;  /* 0x0000000d000e7824 */ /* 0x140fe400078e0211 */
[C-C-:B------:R-:W-:Y:S01]  /*0330*/  IMAD R15, R0.reuse, 0xe, R17.reuse ;  /* 0x0000000e000f7824 */ /* 0x140fe200078e0211 */
[----:B-1----:R-:W-:Y:S01]  /*0340*/  ULEA UR5, UR6, UR5, 0x18 ;  /* 0x0000000506057291 */ /* 0x002fe2000f8ec0ff */
[----:B------:R-:W-:Y:S01]  /*0350*/  IMAD R16, R0, 0xf, R17 ;  /* 0x0000000f00107824 */ /* 0x000fe200078e0211 */
[----:B------:R-:W-:-:S02]  /*0360*/  UIADD3 UR6, UPT, UPT, -UR4, URZ, URZ ;  /* 0x000000ff04067290 */ /* 0x000fc4000fffe1ff */
[----:B------:R-:W-:-:S12]  /*0370*/  UIADD3 UR5, UPT, UPT, UR5, 0x20, URZ ;  /* 0x0000002005057890 */ /* 0x000fd8000fffe0ff */
.L_x_19:
[----:B------:R-:W0:Y:S01]  /*0380*/  LDC.64 R22, c[0x0][0x390] ;  /* 0x0000e400ff167b82 */ /* 0x000e220000000a00 */
[----:B------:R-:W1:Y:S01]  /*0390*/  LDS.128 R8, [UR5+-0x20] ;  /* 0xffffe005ff087984 */ /* 0x000e620008000c00 */
[----:B0-----:R-:W-:-:S06]  /*03a0*/  IMAD.WIDE.U32 R26, R17, 0x4, R22 ;  /* 0x00000004111a7825 */ /* 0x001fcc00078e0016 */
[----:B------:R-:W1:Y:S01]  /*03b0*/  LDG.E R26, desc[UR10][R26.64] ;  /* 0x0000000a1a1a7981 */ /* 0x000e62000c1e1900 */
[----:B------:R-:W-:-:S04]  /*03c0*/  IMAD.WIDE.U32 R24, R21, 0x4, R22 ;  /* 0x0000000415187825 */ /* 0x000fc800078e0016 */
[----:B-1----:R-:W-:Y:S02]  /*03d0*/  FFMA R8, R8, R26, R29 ;  /* 0x0000001a08087223 */ /* 0x002fe4000000001d */
[----:B------:R0:W2:Y:S02]  /*03e0*/  LDG.E R29, desc[UR10][R24.64] ;  /* 0x0000000a181d7981 */ /* 0x0000a4000c1e1900 */
[----:B0-----:R-:W-:-:S05]  /*03f0*/  IMAD.WIDE.U32 R24, R20, 0x4, R22 ;  /* 0x0000000414187825 */ /* 0x001fca00078e0016 */
[----:B------:R-:W3:Y:S01]  /*0400*/  LDG.E R28, desc[UR10][R24.64] ;  /* 0x0000000a181c7981 */ /* 0x000ee2000c1e1900 */
[----:B--2---:R-:W-:Y:S01]  /*0410*/  FFMA R29, R29, R9, R8 ;  /* 0x000000091d1d7223 */ /* 0x004fe20000000008 */
[----:B------:R-:W-:-:S05]  /*0420*/  IMAD.WIDE.U32 R8, R19, 0x4, R22 ;  /* 0x0000000413087825 */ /* 0x000fca00078e0016 */
[----:B------:R0:W2:Y:S02]  /*0430*/  LDG.E R26, desc[UR10][R8.64] ;  /* 0x0000000a081a7981 */ /* 0x0000a4000c1e1900 */
[----:B0-----:R-:W-:-:S05]  /*0440*/  IMAD.WIDE.U32 R8, R18, 0x4, R22 ;  /* 0x0000000412087825 */ /* 0x001fca00078e0016 */
[----:B------:R0:W4:Y:S01]  /*0450*/  LDG.E R27, desc[UR10][R8.64] ;  /* 0x0000000a081b7981 */ /* 0x000122000c1e1900 */
[----:B---3--:R-:W-:Y:S01]  /*0460*/  FFMA R10, R28, R10, R29 ;  /* 0x0000000a1c0a7223 */ /* 0x008fe2000000001d */
[----:B------:R-:W-:-:S04]  /*0470*/  IMAD.WIDE.U32 R24, R2, 0x4, R22 ;  /* 0x0000000402187825 */ /* 0x000fc800078e0016 */
[----:B--2---:R-:W-:Y:S02]  /*0480*/  FFMA R29, R26, R11, R10 ;  /* 0x0000000b1a1d7223 */ /* 0x004fe4000000000a */
[----:B0-----:R-:W4:Y:S02]  /*0490*/  LDS.128 R8, [UR5+-0x10] ;  /* 0xfffff005ff087984 */ /* 0x001f240008000c00 */
[----:B----4-:R-:W-:Y:S02]  /*04a0*/  FFMA R26, R8, R27, R29 ;  /* 0x0000001b081a7223 */ /* 0x010fe4000000001d */
[----:B------:R0:W2:Y:S02]  /*04b0*/  LDG.E R27, desc[UR10][R24.64] ;  /* 0x0000000a181b7981 */ /* 0x0000a4000c1e1900 */
[----:B0-----:R-:W-:-:S04]  /*04c0*/  IMAD.WIDE.U32 R24, R3, 0x4, R22 ;  /* 0x0000000403187825 */ /* 0x001fc800078e0016 */
[----:B--2---:R-:W-:Y:S01]  /*04d0*/  FFMA R27, R27, R9, R26 ;  /* 0x000000091b1b7223 */ /* 0x004fe2000000001a */
[--C-:B------:R-:W-:Y:S01]  /*04e0*/  IMAD.WIDE.U32 R8, R4, 0x4, R22.reuse ;  /* 0x0000000404087825 */ /* 0x100fe200078e0016 */
[----:B------:R-:W2:Y:S04]  /*04f0*/  LDG.E R26, desc[UR10][R24.64] ;  /* 0x0000000a181a7981 */ /* 0x000ea8000c1e1900 */
[----:B------:R0:W3:Y:S02]  /*0500*/  LDG.E R28, desc[UR10][R8.64] ;  /* 0x0000000a081c7981 */ /* 0x0000e4000c1e1900 */
[----:B0-----:R-:W-:-:S05]  /*0510*/  IMAD.WIDE.U32 R8, R5, 0x4, R22 ;  /* 0x0000000405087825 */ /* 0x001fca00078e0016 */
[----:B------:R0:W4:Y:S01]  /*0520*/  LDG.E R29, desc[UR10][R8.64] ;  /* 0x0000000a081d7981 */ /* 0x000122000c1e1900 */
[----:B------:R-:W-:-:S04]  /*0530*/  IMAD.WIDE.U32 R24, R6, 0x4, R22 ;  /* 0x0000000406187825 */ /* 0x000fc800078e0016 */
[----:B--2---:R-:W-:-:S04]  /*0540*/  FFMA R10, R26, R10, R27 ;  /* 0x0000000a1a0a7223 */ /* 0x004fc8000000001b */
[----:B---3--:R-:W-:Y:S02]  /*0550*/  FFMA R27, R28, R11, R10 ;  /* 0x0000000b1c1b7223 */ /* 0x008fe4000000000a */
[----:B0-----:R-:W4:Y:S02]  /*0560*/  LDS.128 R8, [UR5] ;  /* 0x00000005ff087984 */ /* 0x001f240008000c00 */
        /* <DEDUP_REMOVED lines=12> */
[----:B0-----:R-:W4:Y:S02]  /*0630*/  LDS.128 R8, [UR5+0x10] ;  /* 0x00001005ff087984 */ /* 0x001f240008000c00 */
[----:B----4-:R-:W-:Y:S02]  /*0640*/  FFMA R26, R8, R29, R27 ;  /* 0x0000001d081a7223 */ /* 0x010fe4000000001b */
[----:B------:R0:W2:Y:S02]  /*0650*/  LDG.E R27, desc[UR10][R24.64] ;  /* 0x0000000a181b7981 */ /* 0x0000a4000c1e1900 */
[----:B0-----:R-:W-:-:S04]  /*0660*/  IMAD.WIDE.U32 R24, R15, 0x4, R22 ;  /* 0x000000040f187825 */ /* 0x001fc800078e0016 */
[----:B------:R-:W-:Y:S01]  /*0670*/  IMAD.WIDE.U32 R22, R16, 0x4, R22 ;  /* 0x0000000410167825 */ /* 0x000fe200078e0016 */
[----:B------:R-:W3:Y:S05]  /*0680*/  LDG.E R28, desc[UR10][R24.64] ;  /* 0x0000000a181c7981 */ /* 0x000eea000c1e1900 */
[----:B------:R-:W4:Y:S01]  /*0690*/  LDG.E R23, desc[UR10][R22.64] ;  /* 0x0000000a16177981 */ /* 0x000f22000c1e1900 */
[----:B------:R-:W-:-:S04]  /*06a0*/  UIADD3 UR6, UPT, UPT, UR6, 0x10, URZ ;  /* 0x0000001006067890 */ /* 0x000fc8000fffe0ff */
[----:B------:R-:W-:Y:S01]  /*06b0*/  UISETP.NE.AND UP1, UPT, UR6, URZ, UPT ;  /* 0x000000ff0600728c */ /* 0x000fe2000bf25270 */
[C---:B------:R-:W-:Y:S02]  /*06c0*/  LEA R21, R0.reuse, R21, 0x4 ;  /* 0x0000001500157211 */ /* 0x040fe400078e20ff */
[C---:B------:R-:W-:Y:S02]  /*06d0*/  LEA R20, R0.reuse, R20, 0x4 ;  /* 0x0000001400147211 */ /* 0x040fe400078e20ff */
[C---:B------:R-:W-:Y:S02]  /*06e0*/  LEA R19, R0.reuse, R19, 0x4 ;  /* 0x0000001300137211 */ /* 0x040fe400078e20ff */
[C---:B------:R-:W-:Y:S02]  /*06f0*/  LEA R18, R0.reuse, R18, 0x4 ;  /* 0x0000001200127211 */ /* 0x040fe400078e20ff */
[C---:B------:R-:W-:Y:S02]  /*0700*/  LEA R2, R0.reuse, R2, 0x4 ;  /* 0x0000000200027211 */ /* 0x040fe400078e20ff */
[----:B------:R-:W-:-:S02]  /*0710*/  LEA R3, R0, R3, 0x4 ;  /* 0x0000000300037211 */ /* 0x000fc400078e20ff */
        /* <DEDUP_REMOVED lines=9> */
[----:B------:R-:W-:Y:S01]  /*07b0*/  LEA R17, R0, R17, 0x4 ;  /* 0x0000001100117211 */ /* 0x000fe200078e20ff */
[----:B------:R-:W-:Y:S01]  /*07c0*/  UIADD3 UR5, UPT, UPT, UR5, 0x40, URZ ;  /* 0x0000004005057890 */ /* 0x000fe2000fffe0ff */
[----:B--2---:R-:W-:-:S04]  /*07d0*/  FFMA R9, R27, R9, R26 ;  /* 0x000000091b097223 */ /* 0x004fc8000000001a */
[----:B---3--:R-:W-:-:S04]  /*07e0*/  FFMA R10, R28, R10, R9 ;  /* 0x0000000a1c0a7223 */ /* 0x008fc80000000009 */
[----:B----4-:R-:W-:Y:S01]  /*07f0*/  FFMA R29, R23, R11, R10 ;  /* 0x0000000b171d7223 */ /* 0x010fe2000000000a */
[----:B------:R-:W-:Y:S06]  /*0800*/  BRA.U UP1, `(.L_x_19) ;  /* 0xfffffff901dc7547 */ /* 0x000fec000b83ffff */
.L_x_18:
[----:B------:R-:W-:Y:S05]  /*0810*/  BRA.U !UP0, `(.L_x_17) ;  /* 0x0000000508687547 */ /* 0x000fea000b800000 */
[----:B------:R-:W1:Y:S01]  /*0820*/  S2R R3, SR_TID.X ;  /* 0x0000000000037919 */ /* 0x000e620000002100 */
[----:B------:R-:W-:Y:S02]  /*0830*/  UISETP.GE.U32.AND UP0, UPT, UR13, 0x8, UPT ;  /* 0x000000080d00788c */ /* 0x000fe4000bf06070 */
[----:B------:R-:W-:-:S04]  /*0840*/  ULOP3.LUT UR8, UR7, 0x7, URZ, 0xc0, !UPT ;  /* 0x0000000707087892 */ /* 0x000fc8000f8ec0ff */
[----:B------:R-:W-:-:S03]  /*0850*/  UISETP.NE.AND UP1, UPT, UR8, URZ, UPT ;  /* 0x000000ff0800728c */ /* 0x000fc6000bf25270 */
[----:B------:R-:W-:Y:S08]  /*0860*/  BRA.U !UP0, `(.L_x_20) ;  /* 0x0000000108a07547 */ /* 0x000ff0000b800000 */
[----:B------:R-:W2:Y:S01]  /*0870*/  LDC.64 R4, c[0x0][0x390] ;  /* 0x0000e400ff047b82 */ /* 0x000ea20000000a00 */
[----:B-1-3--:R-:W-:-:S05]  /*0880*/  IMAD R7, R0, UR4, R3 ;  /* 0x0000000400077c24 */ /* 0x00afca000f8e0203 */
[----:B0-----:R-:W-:-:S04]  /*0890*/  IADD3 R9, PT, PT, R7, R0, RZ ;  /* 0x0000000007097210 */ /* 0x001fc80007ffe0ff */
[----:B------:R-:W-:-:S04]  /*08a0*/  IADD3 R11, PT, PT, R9, R0, RZ ;  /* 0x00000000090b7210 */ /* 0x000fc80007ffe0ff */
[----:B------:R-:W-:Y:S01]  /*08b0*/  IADD3 R19, PT, PT, R11, R0, RZ ;  /* 0x000000000b137210 */ /* 0x000fe20007ffe0ff */
[----:B--2---:R-:W-:-:S04]  /*08c0*/  IMAD.WIDE.U32 R6, R7, 0x4, R4 ;  /* 0x0000000407067825 */ /* 0x004fc800078e0004 */
[--C-:B------:R-:W-:Y:S01]  /*08d0*/  IMAD.WIDE.U32 R8, R9, 0x4, R4.reuse ;  /* 0x0000000409087825 */ /* 0x100fe200078e0004 */
[----:B------:R0:W2:Y:S01]  /*08e0*/  LDG.E R2, desc[UR10][R6.64] ;  /* 0x0000000a06027981 */ /* 0x0000a2000c1e1900 */
[-C--:B------:R-:W-:Y:S02]  /*08f0*/  IADD3 R21, PT, PT, R19, R0.reuse, RZ ;  /* 0x0000000013157210 */ /* 0x080fe40007ffe0ff */
[--C-:B------:R-:W-:Y:S01]  /*0900*/  IMAD.WIDE.U32 R10, R11, 0x4, R4.reuse ;  /* 0x000000040b0a7825 */ /* 0x100fe200078e0004 */
[----:B------:R-:W3:Y:S01]  /*0910*/  LDG.E R12, desc[UR10][R8.64] ;  /* 0x0000000a080c7981 */ /* 0x000ee2000c1e1900 */
[-C--:B------:R-:W-:Y:S02]  /*0920*/  IADD3 R17, PT, PT, R21, R0.reuse, RZ ;  /* 0x0000000015117210 */ /* 0x080fe40007ffe0ff */
[----:B------:R-:W-:Y:S01]  /*0930*/  IMAD.WIDE.U32 R18, R19, 0x4, R4 ;  /* 0x0000000413127825 */ /* 0x000fe200078e0004 */
[----:B------:R1:W4:Y:S01]  /*0940*/  LDG.E R13, desc[UR10][R10.64] ;  /* 0x0000000a0a0d7981 */ /* 0x000322000c1e1900 */
[----:B------:R-:W-:-:S02]  /*0950*/  IADD3 R23, PT, PT, R17, R0, RZ ;  /* 0x0000000011177210 */ /* 0x000fc40007ffe0ff */
[--C-:B------:R-:W-:Y:S01]  /*0960*/  IMAD.WIDE.U32 R20, R21, 0x4, R4.reuse ;  /* 0x0000000415147825 */ /* 0x100fe200078e0004 */
[----:B------:R-:W5:Y:S03]  /*0970*/  LDG.E R14, desc[UR10][R18.64] ;  /* 0x0000000a120e7981 */ /* 0x000f66000c1e1900 */
[--C-:B------:R-:W-:Y:S01]  /*0980*/  IMAD.WIDE.U32 R16, R17, 0x4, R4.reuse ;  /* 0x0000000411107825 */ /* 0x100fe200078e0004 */
[----:B------:R-:W5:Y:S01]  /*0990*/  LDG.E R15, desc[UR10][R20.64] ;  /* 0x0000000a140f7981 */ /* 0x000f62000c1e1900 */
[C---:B------:R-:W-:Y:S02]  /*09a0*/  IADD3 R25, PT, PT, R23.reuse, R0, RZ ;  /* 0x0000000017197210 */ /* 0x040fe40007ffe0ff */
[--C-:B------:R-:W-:Y:S02]  /*09b0*/  IMAD.WIDE.U32 R22, R23, 0x4, R4.reuse ;  /* 0x0000000417167825 */ /* 0x100fe400078e0004 */
[----:B------:R-:W5:Y:S02]  /*09c0*/  LDG.E R16, desc[UR10][R16.64] ;  /* 0x0000000a10107981 */ /* 0x000f64000c1e1900 */
[----:B------:R-:W-:-:S02]  /*09d0*/  IMAD.WIDE.U32 R24, R25, 0x4, R4 ;  /* 0x0000000419187825 */ /* 0x000fc400078e0004 */
[----:B------:R-:W5:Y:S04]  /*09e0*/  LDG.E R22, desc[UR10][R22.64] ;  /* 0x0000000a16167981 */ /* 0x000f68000c1e1900 */
[----:B------:R-:W5:Y:S01]  /*09f0*/  LDG.E R25, desc[UR10][R24.64] ;  /* 0x0000000a18197981 */ /* 0x000f62000c1e1900 */
[----:B------:R-:W0:Y:S01]  /*0a00*/  S2UR UR6, SR_CgaCtaId ;  /* 0x00000000000679c3 */ /* 0x000e220000008800 */
[----:B------:R-:W-:Y:S02]  /*0a10*/  UMOV UR5, 0x400 ;  /* 0x0000040000057882 */ /* 0x000fe40000000000 */
[----:B0-----:R-:W-:-:S04]  /*0a20*/  ULEA UR5, UR6, UR5, 0x18 ;  /* 0x0000000506057291 */ /* 0x001fc8000f8ec0ff */
[----:B------:R-:W-:Y:S02]  /*0a30*/  ULEA UR5, UR4, UR5, 0x2 ;  /* 0x0000000504057291 */ /* 0x000fe4000f8e10ff */
[----:B------:R-:W-:-:S07]  /*0a40*/  UIADD3 UR4, UPT, UPT, UR4, 0x8, URZ ;  /* 0x0000000804047890 */ /* 0x000fce000fffe0ff */
[----:B------:R-:W2:Y:S04]  /*0a50*/  LDS.128 R4, [UR5] ;  /* 0x00000005ff047984 */ /* 0x000ea80008000c00 */
[----:B-1----:R-:W0:Y:S01]  /*0a60*/  LDS.128 R8, [UR5+0x10] ;  /* 0x00001005ff087984 */ /* 0x002e220008000c00 */
[----:B--2---:R-:W-:-:S04]  /*0a70*/  FFMA R29, R4, R2, R29 ;  /* 0x00000002041d7223 */ /* 0x004fc8000000001d */
[----:B---3--:R-:W-:-:S04]  /*0a80*/  FFMA R12, R12, R5, R29 ;  /* 0x000000050c0c7223 */ /* 0x008fc8000000001d */
[----:B----4-:R-:W-:-:S04]  /*0a90*/  FFMA R13, R13, R6, R12 ;  /* 0x000000060d0d7223 */ /* 0x010fc8000000000c */
[----:B-----5:R-:W-:-:S04]  /*0aa0*/  FFMA R7, R14, R7, R13 ;  /* 0x000000070e077223 */ /* 0x020fc8000000000d */
[----:B0-----:R-:W-:-:S04]  /*0ab0*/  FFMA R7, R8, R15, R7 ;  /* 0x0000000f08077223 */ /* 0x001fc80000000007 */
[----:B------:R-:W-:-:S04]  /*0ac0*/  FFMA R7, R16, R9, R7 ;  /* 0x0000000910077223 */ /* 0x000fc80000000007 */
[----:B------:R-:W-:-:S04]  /*0ad0*/  FFMA R10, R22, R10, R7 ;  /* 0x0000000a160a7223 */ /* 0x000fc80000000007 */
[----:B------:R-:W-:-:S07]  /*0ae0*/  FFMA R29, R25, R11, R10 ;  /* 0x0000000b191d7223 */ /* 0x000fce000000000a */
.L_x_20:
[----:B------:R-:W-:Y:S05]  /*0af0*/  BRA.U !UP1, `(.L_x_17) ;  /* 0x0000000109b07547 */ /* 0x000fea000b800000 */
        /* <DEDUP_REMOVED lines=11> */
[----:B------:R0:W2:Y:S03]  /*0bb0*/  LDG.E R2, desc[UR10][R6.64] ;  /* 0x0000000a06027981 */ /* 0x0000a6000c1e1900 */
[--C-:B------:R-:W-:Y:S02]  /*0bc0*/  IMAD.WIDE.U32 R10, R11, 0x4, R4.reuse ;  /* 0x000000040b0a7825 */ /* 0x100fe400078e0004 */
[----:B------:R-:W3:Y:S02]  /*0bd0*/  LDG.E R9, desc[UR10][R8.64] ;  /* 0x0000000a08097981 */ /* 0x000ee4000c1e1900 */
[----:B------:R-:W-:Y:S02]  /*0be0*/  IMAD.WIDE.U32 R12, R13, 0x4, R4 ;  /* 0x000000040d0c7825 */ /* 0x000fe400078e0004 */
[----:B------:R-:W4:Y:S04]  /*0bf0*/  LDG.E R10, desc[UR10][R10.64] ;  /* 0x0000000a0a0a7981 */ /* 0x000f28000c1e1900 */
[----:B------:R-:W5:Y:S01]  /*0c00*/  LDG.E R13, desc[UR10][R12.64] ;  /* 0x0000000a0c0d7981 */ /* 0x000f62000c1e1900 */
[----:B------:R-:W1:Y:S01]  /*0c10*/  S2UR UR7, SR_CgaCtaId ;  /* 0x00000000000779c3 */ /* 0x000e620000008800 */
[----:B------:R-:W-:-:S02]  /*0c20*/  UMOV UR6, 0x400 ;  /* 0x0000040000067882 */ /* 0x000fc40000000000 */
[----:B-1----:R-:W-:-:S04]  /*0c30*/  ULEA UR6, UR7, UR6, 0x18 ;  /* 0x0000000607067291 */ /* 0x002fc8000f8ec0ff */
[----:B------:R-:W-:Y:S02]  /*0c40*/  ULEA UR6, UR4, UR6, 0x2 ;  /* 0x0000000604067291 */ /* 0x000fe4000f8e10ff */
[----:B------:R-:W-:-:S07]  /*0c50*/  UIADD3 UR4, UPT, UPT, UR4, 0x4, URZ ;  /* 0x0000000404047890 */ /* 0x000fce000fffe0ff */
[----:B0-----:R-:W2:Y:S02]  /*0c60*/  LDS.128 R4, [UR6] ;  /* 0x00000006ff047984 */ /* 0x001ea40008000c00 */
[----:B--2---:R-:W-:-:S04]  /*0c70*/  FFMA R2, R4, R2, R29 ;  /* 0x0000000204027223 */ /* 0x004fc8000000001d */
[----:B---3--:R-:W-:-:S04]  /*0c80*/  FFMA R5, R9, R5, R2 ;  /* 0x0000000509057223 */ /* 0x008fc80000000002 */
[----:B----4-:R-:W-:-:S04]  /*0c90*/  FFMA R6, R10, R6, R5 ;  /* 0x000000060a067223 */ /* 0x010fc80000000005 */
[----:B-----5:R-:W-:-:S07]  /*0ca0*/  FFMA R29, R13, R7, R6 ;  /* 0x000000070d1d7223 */ /* 0x020fce0000000006 */
.L_x_21:
[----:B------:R-:W-:Y:S05]  /*0cb0*/  BRA.U !UP1, `(.L_x_17) ;  /* 0x0000000109407547 */ /* 0x000fea000b800000 */
[----:B------:R-:W2:Y:S01]  /*0cc0*/  S2UR UR7, SR_CgaCtaId ;  /* 0x00000000000779c3 */ /* 0x000ea20000008800 */
[----:B------:R-:W-:Y:S01]  /*0cd0*/  UMOV UR6, 0x400 ;  /* 0x0000040000067882 */ /* 0x000fe20000000000 */
[----:B-1-3--:R-:W-:-:S06]  /*0ce0*/  IMAD R7, R0, UR4, R3 ;  /* 0x0000000400077c24 */ /* 0x00afcc000f8e0203 */
[----:B------:R-:W1:Y:S01]  /*0cf0*/  LDC.64 R4, c[0x0][0x390] ;  /* 0x0000e400ff047b82 */ /* 0x000e620000000a00 */
[----:B--2---:R-:W-:Y:S02]  /*0d00*/  ULEA UR7, UR7, UR6, 0x18 ;  /* 0x0000000607077291 */ /* 0x004fe4000f8ec0ff */
[----:B------:R-:W-:Y:S02]  /*0d10*/  UIADD3 UR6, UPT, UPT, -UR5, URZ, URZ ;  /* 0x000000ff05067290 */ /* 0x000fe4000fffe1ff */
[----:B------:R-:W-:-:S12]  /*0d20*/  ULEA UR5, UR4, UR7, 0x2 ;  /* 0x0000000704057291 */ /* 0x000fd8000f8e10ff */
.L_x_22:
[----:B01----:R-:W-:Y:S01]  /*0d30*/  IMAD.WIDE.U32 R2, R7, 0x4, R4 ;  /* 0x0000000407027825 */ /* 0x003fe200078e0004 */
[----:B------:R-:W0:Y:S05]  /*0d40*/  LDS R6, [UR5] ;  /* 0x00000005ff067984 */ /* 0x000e2a0008000800 */
[----:B------:R-:W0:Y:S01]  /*0d50*/  LDG.E R2, desc[UR10][R2.64] ;  /* 0x0000000a02027981 */ /* 0x000e22000c1e1900 */
[----:B------:R-:W-:Y:S01]  /*0d60*/  UIADD3 UR6, UPT, UPT, UR6, 0x1, URZ ;  /* 0x0000000106067890 */ /* 0x000fe2000fffe0ff */
[----:B------:R-:W-:Y:S01]  /*0d70*/  IADD3 R7, PT, PT, R0, R7, RZ ;  /* 0x0000000700077210 */ /* 0x000fe20007ffe0ff */
[----:B------:R-:W-:Y:S02]  /*0d80*/  UIADD3 UR5, UPT, UPT, UR5, 0x4, URZ ;  /* 0x0000000405057890 */ /* 0x000fe4000fffe0ff */
[----:B------:R-:W-:Y:S01]  /*0d90*/  UISETP.NE.AND UP0, UPT, UR6, URZ, UPT ;  /* 0x000000ff0600728c */ /* 0x000fe2000bf05270 */
[----:B0-----:R-:W-:-:S08]  /*0da0*/  FFMA R29, R6, R2, R29 ;  /* 0x00000002061d7223 */ /* 0x001fd0000000001d */
[----:B------:R-:W-:Y:S05]  /*0db0*/  BRA.U UP0, `(.L_x_22) ;  /* 0xfffffffd00dc7547 */ /* 0x000fea000b83ffff */
.L_x_17:
[----:B------:R-:W3:Y:S01]  /*0dc0*/  S2R R5, SR_TID.X ;  /* 0x0000000000057919 */ /* 0x000ee20000002100 */
[----:B01----:R-:W0:Y:S01]  /*0dd0*/  LDC.64 R2, c[0x0][0x398] ;  /* 0x0000e600ff027b82 */ /* 0x003e220000000a00 */
[----:B---3--:R-:W-:-:S04]  /*0de0*/  IMAD R5, R0, UR9, R5 ;  /* 0x0000000900057c24 */ /* 0x008fc8000f8e0205 */
[----:B0-----:R-:W-:-:S05]  /*0df0*/  IMAD.WIDE.U32 R2, R5, 0x4, R2 ;  /* 0x0000000405027825 */ /* 0x001fca00078e0002 */
[----:B------:R-:W-:Y:S01]  /*0e00*/  STG.E desc[UR10][R2.64], R29 ;  /* 0x0000001d02007986 */ /* 0x000fe2000c10190a */
[----:B------:R-:W-:Y:S05]  /*0e10*/  EXIT ;  /* 0x000000000000794d */ /* 0x000fea0003800000 */
.L_x_23:
        /* <DEDUP_REMOVED lines=14> */
.L_x_29:


//--------------------- .nv.shared.reserved.0     --------------------------
	.section	.nv.shared.reserved.0,"aw",@nobits
	.weak		__nv_reservedSMEM_offset_0_alias
	.size		__nv_reservedSMEM_offset_0_alias, 0, 64
	.other		__nv_reservedSMEM_offset_0_alias,@"STO_CUDA_RESERVED_SHARED STV_DEFAULT"
__nv_reservedSMEM_offset_0_alias:
	.zero		0
	.zero		64


//--------------------- .nv.shared._Z13compute_layerPfiS_S_i --------------------------
	.section	.nv.shared._Z13compute_layerPfiS_S_i,"aw",@nobits
	.sectionflags	@""
	.align	4
.nv.shared._Z13compute_layerPfiS_S_i:
	.zero		1036


//--------------------- .nv.constant0._Z13update_kernelPfS_iS_ --------------------------
	.section	.nv.constant0._Z13update_kernelPfS_iS_,"a",@progbits
	.sectionflags	@""
	.align	4
.nv.constant0._Z13update_kernelPfS_iS_:
	.zero		928


//--------------------- .nv.constant0._Z16reduction_kernelPfS_ --------------------------
	.section	.nv.constant0._Z16reduction_kernelPfS_,"a",@progbits
	.sectionflags	@""
	.align	4
.nv.constant0._Z16reduction_kernelPfS_:
	.zero		912


//--------------------- .nv.constant0._Z12errDerivatesPfiS_iS_iS_iS_ --------------------------
	.section	.nv.constant0._Z12errDerivatesPfiS_iS_iS_iS_,"a",@progbits
	.sectionflags	@""
	.align	4
.nv.constant0._Z12errDerivatesPfiS_iS_iS_iS_:
	.zero		968


//--------------------- .nv.constant0._Z7delta_kPfS_iS_S_ --------------------------
	.section	.nv.constant0._Z7delta_kPfS_iS_S_,"a",@progbits
	.sectionflags	@""
	.align	4
.nv.constant0._Z7delta_kPfS_iS_S_:
	.zero		936


//--------------------- .nv.constant0._Z7delta_jPfS_S_ --------------------------
	.section	.nv.constant0._Z7delta_jPfS_S_,"a",@progbits
	.sectionflags	@""
	.align	4
.nv.constant0._Z7delta_jPfS_S_:
	.zero		920


//--------------------- .nv.constant0._Z13compute_layerPfiS_S_i --------------------------
	.section	.nv.constant0._Z13compute_layerPfiS_S_i,"a",@progbits
	.sectionflags	@""
	.align	4
.nv.constant0._Z13compute_layerPfiS_S_i:
	.zero		932


//--------------------- SYMBOLS --------------------------

	.type		.nv.reservedSmem.offset0,@object
	.size		.nv.reservedSmem.offset0,0x4
	.type		.nv.reservedSmem.cap,@object
	.size		.nv.reservedSmem.cap,0x4
